	.target	sm_90a

	.elftype	@"ET_EXEC"


//--------------------- .note.nv.tkinfo           --------------------------
	.section	.note.nv.tkinfo,"",@"SHT_NOTE"
	.sectionflags	@"SHF_NOTE_NV_TKINFO"
	.tkinfo
        /*0018*/ 	.word	0x00000002
        /*0030*/ 	.string	""
        /*0030*/ 	.string	"ptxas"
        /*0030*/ 	.string	"Cuda compilation tools, release 13.0, V13.0.88"
        /*0030*/ 	.string	"Build cuda_13.0.r13.0/compiler.36424714_0"
        /*0030*/ 	.string	"-arch sm_90a -m 64 "



//--------------------- .note.nv.cuinfo           --------------------------
	.section	.note.nv.cuinfo,"",@"SHT_NOTE"
	.sectionflags	@"SHF_NOTE_NV_CUINFO"
        /*0018*/ 	.short	0x0002
        /*001a*/ 	.short	0x005a
        /*001c*/ 	.short	0x0082
	.zero		2


//--------------------- .nv.info                  --------------------------
	.section	.nv.info,"",@"SHT_CUDA_INFO"
	.align	4


	//----- nvinfo : EIATTR_REGCOUNT
	.align		4
        /*0000*/ 	.byte	0x04, 0x2f
        /*0002*/ 	.short	(.L_15 - .L_14)
	.align		4
.L_14:
        /*0004*/ 	.word	index@(_ZN7cutlass13device_kernelINS_4fmha6kernel28FmhaKernelTmaWarpSpecializedINS1_10collective30FmhaMainloopTmaWarpSpecializedINS_10bfloat16_tEffN4cute5tupleIJNS7_1CILi128EEESA_NS9_ILi16EEEEEENS8_IJiNS9_ILi1EEENS8_IJiiEEEEEESF_SF_NS4_14ResidualFusionEJEEENS4_15FmhaFwdEpilogueIS6_fNS8_IJNS9_ILi64EEESB_SA_EEEEENS2_23IndividualTileSchedulerEJEEEEEvNT_6ParamsE)
        /*0008*/ 	.word	0x000000a8


	//----- nvinfo : EIATTR_FRAME_SIZE
	.align		4
.L_15:
        /*000c*/ 	.byte	0x04, 0x11
        /*000e*/ 	.short	(.L_17 - .L_16)
	.align		4
.L_16:
        /*0010*/ 	.word	index@($__internal_0_$__cuda_sm20_rcp_rn_f32_slowpath)
        /*0014*/ 	.word	0x00000000


	//----- nvinfo : EIATTR_FRAME_SIZE
	.align		4
.L_17:
        /*0018*/ 	.byte	0x04, 0x11
        /*001a*/ 	.short	(.L_19 - .L_18)
	.align		4
.L_18:
        /*001c*/ 	.word	index@(_ZN7cutlass13device_kernelINS_4fmha6kernel28FmhaKernelTmaWarpSpecializedINS1_10collective30FmhaMainloopTmaWarpSpecializedINS_10bfloat16_tEffN4cute5tupleIJNS7_1CILi128EEESA_NS9_ILi16EEEEEENS8_IJiNS9_ILi1EEENS8_IJiiEEEEEESF_SF_NS4_14ResidualFusionEJEEENS4_15FmhaFwdEpilogueIS6_fNS8_IJNS9_ILi64EEESB_SA_EEEEENS2_23IndividualTileSchedulerEJEEEEEvNT_6ParamsE)
        /*0020*/ 	.word	0x00000000


	//----- nvinfo : EIATTR_MIN_STACK_SIZE
	.align		4
.L_19:
        /*0024*/ 	.byte	0x04, 0x12
        /*0026*/ 	.short	(.L_21 - .L_20)
	.align		4
.L_20:
        /*0028*/ 	.word	index@(_ZN7cutlass13device_kernelINS_4fmha6kernel28FmhaKernelTmaWarpSpecializedINS1_10collective30FmhaMainloopTmaWarpSpecializedINS_10bfloat16_tEffN4cute5tupleIJNS7_1CILi128EEESA_NS9_ILi16EEEEEENS8_IJiNS9_ILi1EEENS8_IJiiEEEEEESF_SF_NS4_14ResidualFusionEJEEENS4_15FmhaFwdEpilogueIS6_fNS8_IJNS9_ILi64EEESB_SA_EEEEENS2_23IndividualTileSchedulerEJEEEEEvNT_6ParamsE)
        /*002c*/ 	.word	0x00000000
.L_21:


//--------------------- .nv.compat                --------------------------
	.section	.nv.compat,"",@"SHT_CUDA_COMPAT_INFO"
	.align	4
        /*0000*/ 	.byte	0x02, 0x09, 0x01, 0x00, 0x02, 0x02, 0x04, 0x00, 0x02, 0x05, 0x05, 0x00, 0x03, 0x07, 0x01, 0x01
        /*0010*/ 	.byte	0x02, 0x03, 0x01, 0x00, 0x02, 0x06, 0x01, 0x00, 0x04, 0x0b, 0x08, 0x00, 0x00, 0x00, 0x00, 0x00
        /*0020*/ 	.byte	0x00, 0x00, 0x00, 0x00


//--------------------- .nv.info._ZN7cutlass13device_kernelINS_4fmha6kernel28FmhaKernelTmaWarpSpecializedINS1_10collective30FmhaMainloopTmaWarpSpecializedINS_10bfloat16_tEffN4cute5tupleIJNS7_1CILi128EEESA_NS9_ILi16EEEEEENS8_IJiNS9_ILi1EEENS8_IJiiEEEEEESF_SF_NS4_14ResidualFusionEJEEENS4_15FmhaFwdEpilogueIS6_fNS8_IJNS9_ILi64EEESB_SA_EEEEENS2_23IndividualTileSchedulerEJEEEEEvNT_6ParamsE --------------------------
	.section	.nv.info._ZN7cutlass13device_kernelINS_4fmha6kernel28FmhaKernelTmaWarpSpecializedINS1_10collective30FmhaMainloopTmaWarpSpecializedINS_10bfloat16_tEffN4cute5tupleIJNS7_1CILi128EEESA_NS9_ILi16EEEEEENS8_IJiNS9_ILi1EEENS8_IJiiEEEEEESF_SF_NS4_14ResidualFusionEJEEENS4_15FmhaFwdEpilogueIS6_fNS8_IJNS9_ILi64EEESB_SA_EEEEENS2_23IndividualTileSchedulerEJEEEEEvNT_6ParamsE,"",@"SHT_CUDA_INFO"
	.sectionflags	@""
	.align	4


	//----- nvinfo : EIATTR_CUDA_API_VERSION
	.align		4
        /*0000*/ 	.byte	0x04, 0x37
        /*0002*/ 	.short	(.L_23 - .L_22)
.L_22:
        /*0004*/ 	.word	0x00000082


	//----- nvinfo : EIATTR_KPARAM_INFO
	.align		4
.L_23:
        /*0008*/ 	.byte	0x04, 0x17
        /*000a*/ 	.short	(.L_25 - .L_24)
.L_24:
        /*000c*/ 	.word	0x00000000
        /*0010*/ 	.short	0x0000
        /*0012*/ 	.short	0x0070
        /*0014*/ 	.byte	0x00, 0xf0, 0x01, 0x20


	//----- nvinfo : EIATTR_SPARSE_MMA_MASK
	.align		4
.L_25:
        /*0018*/ 	.byte	0x03, 0x50
        /*001a*/ 	.short	0x0000


	//----- nvinfo : EIATTR_MAXREG_COUNT
	.align		4
        /*001c*/ 	.byte	0x03, 0x1b
        /*001e*/ 	.short	0x00a8


	//----- nvinfo : EIATTR_NUM_BARRIERS
	.align		4
        /*0020*/ 	.byte	0x02, 0x4c
        /*0022*/ 	.byte	0x02
	.zero		1


	//----- nvinfo : EIATTR_EXTERNS
	.align		4
        /*0024*/ 	.byte	0x04, 0x0f
        /*0026*/ 	.short	(.L_27 - .L_26)


	//   ....[0]....
	.align		4
.L_26:
        /*0028*/ 	.word	index@(__assertfail)


	//----- nvinfo : EIATTR_MERCURY_ISA_VERSION
	.align		4
.L_27:
        /*002c*/ 	.byte	0x03, 0x5f
        /*002e*/ 	.short	0x0101


	//----- nvinfo : EIATTR_INT_WARP_WIDE_INSTR_OFFSETS
	.align		4
        /*0030*/ 	.byte	0x04, 0x31
        /*0032*/ 	.short	(.L_29 - .L_28)


	//   ....[0]....
.L_28:
        /*0034*/ 	.word	0x000006f0


	//   ....[1]....
        /*0038*/ 	.word	0x00000700


	//   ....[2]....
        /*003c*/ 	.word	0x00000710


	//   ....[3]....
        /*0040*/ 	.word	0x00000720


	//   ....[4]....
        /*0044*/ 	.word	0x00000790


	//----- nvinfo : EIATTR_COOP_GROUP_MASK_REGIDS
	.align		4
.L_29:
        /*0048*/ 	.byte	0x04, 0x29
        /*004a*/ 	.short	(.L_31 - .L_30)


	//   ....[0]....
.L_30:
        /*004c*/ 	.word	0xffffffff


	//   ....[1]....
        /*0050*/ 	.word	0xffffffff


	//   ....[2]....
        /*0054*/ 	.word	0xffffffff


	//   ....[3]....
        /*0058*/ 	.word	0xffffffff


	//   ....[4]....
        /*005c*/ 	.word	0xffffffff


	//   ....[5]....
        /*0060*/ 	.word	0xffffffff


	//   ....[6]....
        /*0064*/ 	.word	0xffffffff


	//   ....[7]....
        /*0068*/ 	.word	0xffffffff


	//   ....[8]....
        /*006c*/ 	.word	0xffffffff


	//   ....[9]....
        /*0070*/ 	.word	0xffffffff


	//   ....[10]....
        /*0074*/ 	.word	0xffffffff


	//   ....[11]....
        /*0078*/ 	.word	0xffffffff


	//   ....[12]....
        /*007c*/ 	.word	0xffffffff


	//   ....[13]....
        /*0080*/ 	.word	0xffffffff


	//   ....[14]....
        /*0084*/ 	.word	0xffffffff


	//   ....[15]....
        /*0088*/ 	.word	0xffffffff


	//   ....[16]....
        /*008c*/ 	.word	0xffffffff


	//   ....[17]....
        /*0090*/ 	.word	0xffffffff


	//   ....[18]....
        /*0094*/ 	.word	0xffffffff


	//   ....[19]....
        /*0098*/ 	.word	0xffffffff


	//   ....[20]....
        /*009c*/ 	.word	0xffffffff


	//   ....[21]....
        /*00a0*/ 	.word	0xffffffff


	//----- nvinfo : EIATTR_COOP_GROUP_INSTR_OFFSETS
	.align		4
.L_31:
        /*00a4*/ 	.byte	0x04, 0x28
        /*00a6*/ 	.short	(.L_33 - .L_32)


	//   ....[0]....
.L_32:
        /*00a8*/ 	.word	0x00000050


	//   ....[1]....
        /*00ac*/ 	.word	0x00000080


	//   ....[2]....
        /*00b0*/ 	.word	0x000001b0


	//   ....[3]....
        /*00b4*/ 	.word	0x00000370


	//   ....[4]....
        /*00b8*/ 	.word	0x00000530


	//   ....[5]....
        /*00bc*/ 	.word	0x00000690


	//   ....[6]....
        /*00c0*/ 	.word	0x00001940


	//   ....[7]....
        /*00c4*/ 	.word	0x00001a10


	//   ....[8]....
        /*00c8*/ 	.word	0x00002270


	//   ....[9]....
        /*00cc*/ 	.word	0x000023b0


	//   ....[10]....
        /*00d0*/ 	.word	0x00003e90


	//   ....[11]....
        /*00d4*/ 	.word	0x00003eb0


	//   ....[12]....
        /*00d8*/ 	.word	0x00004750


	//   ....[13]....
        /*00dc*/ 	.word	0x00004880


	//   ....[14]....
        /*00e0*/ 	.word	0x00006d40


	//   ....[15]....
        /*00e4*/ 	.word	0x00006e40


	//   ....[16]....
        /*00e8*/ 	.word	0x00007780


	//   ....[17]....
        /*00ec*/ 	.word	0x000078b0


	//   ....[18]....
        /*00f0*/ 	.word	0x000091c0


	//   ....[19]....
        /*00f4*/ 	.word	0x00009200


	//   ....[20]....
        /*00f8*/ 	.word	0x00009250


	//   ....[21]....
        /*00fc*/ 	.word	0x00009260


	//----- nvinfo : EIATTR_REG_RECONFIG
	.align		4
.L_33:
        /*0100*/ 	.byte	0x01, 0x54
	.zero		2


	//----- nvinfo : EIATTR_SYSCALL_OFFSETS
	.align		4
        /*0104*/ 	.byte	0x04, 0x46
        /*0106*/ 	.short	(.L_35 - .L_34)


	//   ....[0]....
.L_34:
        /*0108*/ 	.word	0x00009aa0


	//   ....[1]....
        /*010c*/ 	.word	0x00009c00


	//----- nvinfo : EIATTR_MBARRIER_INSTR_OFFSETS
	.align		4
.L_35:
        /*0110*/ 	.byte	0x04, 0x39
        /*0112*/ 	.short	(.L_37 - .L_36)


	//   ....[0]....
.L_36:
        /*0114*/ 	.word	0x00000320
        /*0118*/ 	.word	0x000000ff
        /*011c*/ 	.word	0x00006050
        /*0120*/ 	.short	0x0100
        /*0122*/ 	.byte	0x0b
	.zero		1


	//   ....[1]....
        /*0124*/ 	.word	0x00000330
        /*0128*/ 	.word	0x000000ff
        /*012c*/ 	.word	0x00006060
        /*0130*/ 	.short	0x0100
        /*0132*/ 	.byte	0x0b
	.zero		1


	//   ....[2]....
        /*0134*/ 	.word	0x00000340
        /*0138*/ 	.word	0x000000ff
        /*013c*/ 	.word	0x00006058
        /*0140*/ 	.short	0x0100
        /*0142*/ 	.byte	0x0b
	.zero		1


	//   ....[3]....
        /*0144*/ 	.word	0x00000350
        /*0148*/ 	.word	0x000000ff
        /*014c*/ 	.word	0x00006068
        /*0150*/ 	.short	0x0100
        /*0152*/ 	.byte	0x0b
	.zero		1


	//   ....[4]....
        /*0154*/ 	.word	0x00000480
        /*0158*/ 	.word	0x000000ff
        /*015c*/ 	.word	0x00006000
        /*0160*/ 	.short	0x0100
        /*0162*/ 	.byte	0x0b
	.zero		1


	//   ....[5]....
        /*0164*/ 	.word	0x00000490
        /*0168*/ 	.word	0x000000ff
        /*016c*/ 	.word	0x00006028
        /*0170*/ 	.short	0x0100
        /*0172*/ 	.byte	0x0b
	.zero		1


	//   ....[6]....
        /*0174*/ 	.word	0x000004a0
        /*0178*/ 	.word	0x000000ff
        /*017c*/ 	.word	0x00006008
        /*0180*/ 	.short	0x0100
        /*0182*/ 	.byte	0x0b
	.zero		1


	//   ....[7]....
        /*0184*/ 	.word	0x000004b0
        /*0188*/ 	.word	0x000000ff
        /*018c*/ 	.word	0x00006030
        /*0190*/ 	.short	0x0100
        /*0192*/ 	.byte	0x0b
	.zero		1


	//   ....[8]....
        /*0194*/ 	.word	0x000004c0
        /*0198*/ 	.word	0x000000ff
        /*019c*/ 	.word	0x00006010
        /*01a0*/ 	.short	0x0100
        /*01a2*/ 	.byte	0x0b
	.zero		1


	//   ....[9]....
        /*01a4*/ 	.word	0x000004d0
        /*01a8*/ 	.word	0x000000ff
        /*01ac*/ 	.word	0x00006038
        /*01b0*/ 	.short	0x0100
        /*01b2*/ 	.byte	0x0b
	.zero		1


	//   ....[10]....
        /*01b4*/ 	.word	0x000004e0
        /*01b8*/ 	.word	0x000000ff
        /*01bc*/ 	.word	0x00006018
        /*01c0*/ 	.short	0x0100
        /*01c2*/ 	.byte	0x0b
	.zero		1


	//   ....[11]....
        /*01c4*/ 	.word	0x000004f0
        /*01c8*/ 	.word	0x000000ff
        /*01cc*/ 	.word	0x00006040
        /*01d0*/ 	.short	0x0100
        /*01d2*/ 	.byte	0x0b
	.zero		1


	//   ....[12]....
        /*01d4*/ 	.word	0x00000500
        /*01d8*/ 	.word	0x000000ff
        /*01dc*/ 	.word	0x00006020
        /*01e0*/ 	.short	0x0100
        /*01e2*/ 	.byte	0x0b
	.zero		1


	//   ....[13]....
        /*01e4*/ 	.word	0x00000510
        /*01e8*/ 	.word	0x000000ff
        /*01ec*/ 	.word	0x00006048
        /*01f0*/ 	.short	0x0100
        /*01f2*/ 	.byte	0x0b
	.zero		1


	//   ....[14]....
        /*01f4*/ 	.word	0x00000640
        /*01f8*/ 	.word	0x000000ff
        /*01fc*/ 	.word	0x00006070
        /*0200*/ 	.short	0x0100
        /*0202*/ 	.byte	0x0b
	.zero		1


	//   ....[15]....
        /*0204*/ 	.word	0x00000650
        /*0208*/ 	.word	0x000000ff
        /*020c*/ 	.word	0x00006080
        /*0210*/ 	.short	0x0100
        /*0212*/ 	.byte	0x0b
	.zero		1


	//   ....[16]....
        /*0214*/ 	.word	0x00000660
        /*0218*/ 	.word	0x000000ff
        /*021c*/ 	.word	0x00006078
        /*0220*/ 	.short	0x0100
        /*0222*/ 	.byte	0x0b
	.zero		1


	//   ....[17]....
        /*0224*/ 	.word	0x00000670
        /*0228*/ 	.word	0x000000ff
        /*022c*/ 	.word	0x00006088
        /*0230*/ 	.short	0x0100
        /*0232*/ 	.byte	0x0b
	.zero		1


	//   ....[18]....
        /*0234*/ 	.word	0x000007b0
        /*0238*/ 	.word	0x000000ff
        /*023c*/ 	.word	0x00006090
        /*0240*/ 	.short	0x0100
        /*0242*/ 	.byte	0x08
	.zero		1


	//   ....[19]....
        /*0244*/ 	.word	0x000007c0
        /*0248*/ 	.word	0x000000ff
        /*024c*/ 	.word	0x00006098
        /*0250*/ 	.short	0x0100
        /*0252*/ 	.byte	0x08
	.zero		1


	//   ....[20]....
        /*0254*/ 	.word	0x000007d0
        /*0258*/ 	.word	0x000000ff
        /*025c*/ 	.word	0x000060a0
        /*0260*/ 	.short	0x0100
        /*0262*/ 	.byte	0x08
	.zero		1


	//   ....[21]....
        /*0264*/ 	.word	0x000007e0
        /*0268*/ 	.word	0x000000ff
        /*026c*/ 	.word	0x000060a8
        /*0270*/ 	.short	0x0100
        /*0272*/ 	.byte	0x08
	.zero		1


	//   ....[22]....
        /*0274*/ 	.word	0x000008e0
        /*0278*/ 	.word	0x000000ff
        /*027c*/ 	.word	0x000060c0
        /*0280*/ 	.short	0x0100
        /*0282*/ 	.byte	0x0b
	.zero		1


	//   ....[23]....
        /*0284*/ 	.word	0x000008f0
        /*0288*/ 	.word	0x000000ff
        /*028c*/ 	.word	0x000060c8
        /*0290*/ 	.short	0x0100
        /*0292*/ 	.byte	0x0b
	.zero		1


	//   ....[24]....
        /*0294*/ 	.word	0x00000d70
        /*0298*/ 	.word	0x000000ff
        /*029c*/ 	.word	0x00006050
        /*02a0*/ 	.short	0x010a
        /*02a2*/ 	.byte	0x06
	.zero		1


	//   ....[25]....
        /*02a4*/ 	.word	0x00000df0
        /*02a8*/ 	.word	0x000000ff
        /*02ac*/ 	.word	0x00006000
        /*02b0*/ 	.short	0x010a
        /*02b2*/ 	.byte	0x25
	.zero		1


	//   ....[26]....
        /*02b4*/ 	.word	0x00000e40
        /*02b8*/ 	.word	0x000000ff
        /*02bc*/ 	.word	0xfffffff8
        /*02c0*/ 	.short	0x010a
        /*02c2*/ 	.byte	0x10
	.zero		1


	//   ....[27]....
        /*02c4*/ 	.word	0x000034d0
        /*02c8*/ 	.word	0x00000000
        /*02cc*/ 	.word	0x00000000
        /*02d0*/ 	.short	0x0101
        /*02d2*/ 	.byte	0x09
	.zero		1


	//   ....[28]....
        /*02d4*/ 	.word	0x000036d0
        /*02d8*/ 	.word	0x000000ff
        /*02dc*/ 	.word	0x00006008
        /*02e0*/ 	.short	0x010a
        /*02e2*/ 	.byte	0x25
	.zero		1


	//   ....[29]....
        /*02e4*/ 	.word	0x00003a10
        /*02e8*/ 	.word	0x000000ff
        /*02ec*/ 	.word	0x00000000
        /*02f0*/ 	.short	0x0101
        /*02f2*/ 	.byte	0x06
	.zero		1


	//   ....[30]....
        /*02f4*/ 	.word	0x00003b90
        /*02f8*/ 	.word	0x000000ff
        /*02fc*/ 	.word	0x00006000
        /*0300*/ 	.short	0x010a
        /*0302*/ 	.byte	0x06
	.zero		1


	//   ....[31]....
        /*0304*/ 	.word	0x00005a80
        /*0308*/ 	.word	0x000000ff
        /*030c*/ 	.word	0x00006000
        /*0310*/ 	.short	0x010a
        /*0312*/ 	.byte	0x06
	.zero		1


	//   ....[32]....
        /*0314*/ 	.word	0x00005ce0
        /*0318*/ 	.word	0x000000ff
        /*031c*/ 	.word	0x00006000
        /*0320*/ 	.short	0x010a
        /*0322*/ 	.byte	0x06
	.zero		1


	//   ....[33]....
        /*0324*/ 	.word	0x00006040
        /*0328*/ 	.word	0x000000ff
        /*032c*/ 	.word	0x00000000
        /*0330*/ 	.short	0x0101
        /*0332*/ 	.byte	0x06
	.zero		1


	//   ....[34]....
        /*0334*/ 	.word	0x000060f0
        /*0338*/ 	.word	0x000000ff
        /*033c*/ 	.word	0x00000000
        /*0340*/ 	.short	0x0101
        /*0342*/ 	.byte	0x06
	.zero		1


	//   ....[35]....
        /*0344*/ 	.word	0x000062a0
        /*0348*/ 	.word	0x000000ff
        /*034c*/ 	.word	0x00006000
        /*0350*/ 	.short	0x010a
        /*0352*/ 	.byte	0x06
	.zero		1


	//   ....[36]....
        /*0354*/ 	.word	0x000089e0
        /*0358*/ 	.word	0x000000ff
        /*035c*/ 	.word	0x00006000
        /*0360*/ 	.short	0x010a
        /*0362*/ 	.byte	0x06
	.zero		1


	//   ....[37]....
        /*0364*/ 	.word	0x00008ca0
        /*0368*/ 	.word	0x000000ff
        /*036c*/ 	.word	0x00006000
        /*0370*/ 	.short	0x010a
        /*0372*/ 	.byte	0x06
	.zero		1


	//   ....[38]....
        /*0374*/ 	.word	0x00009000
        /*0378*/ 	.word	0x000000ff
        /*037c*/ 	.word	0x00000000
        /*0380*/ 	.short	0x0101
        /*0382*/ 	.byte	0x06
	.zero		1


	//   ....[39]....
        /*0384*/ 	.word	0x000090b0
        /*0388*/ 	.word	0x000000ff
        /*038c*/ 	.word	0x00000000
        /*0390*/ 	.short	0x0101
        /*0392*/ 	.byte	0x06
	.zero		1


	//   ....[40]....
        /*0394*/ 	.word	0x00009690
        /*0398*/ 	.word	0x000000ff
        /*039c*/ 	.word	0x00000008
        /*03a0*/ 	.short	0x010a
        /*03a2*/ 	.byte	0x10
	.zero		1


	//   ....[41]....
        /*03a4*/ 	.word	0x00009fe0
        /*03a8*/ 	.word	0x00000000
        /*03ac*/ 	.word	0x00006090
        /*03b0*/ 	.short	0x0101
        /*03b2*/ 	.byte	0x25
	.zero		1


	//   ....[42]....
        /*03b4*/ 	.word	0x0000a130
        /*03b8*/ 	.word	0x00000004
        /*03bc*/ 	.word	0x00006060
        /*03c0*/ 	.short	0x010a
        /*03c2*/ 	.byte	0x3f
	.zero		1


	//   ....[43]....
        /*03c4*/ 	.word	0x0000a390
        /*03c8*/ 	.word	0x00000005
        /*03cc*/ 	.word	0x00006028
        /*03d0*/ 	.short	0x010a
        /*03d2*/ 	.byte	0x3f
	.zero		1


	//   ....[44]....
        /*03d4*/ 	.word	0x0000a5d0
        /*03d8*/ 	.word	0x00000005
        /*03dc*/ 	.word	0x00006060
        /*03e0*/ 	.short	0x010a
        /*03e2*/ 	.byte	0x3f
	.zero		1


	//   ....[45]....
        /*03e4*/ 	.word	0x0000a840
        /*03e8*/ 	.word	0x00000004
        /*03ec*/ 	.word	0x00006028
        /*03f0*/ 	.short	0x010a
        /*03f2*/ 	.byte	0x3f
	.zero		1


	//   ....[46]....
        /*03f4*/ 	.word	0x0000ab70
        /*03f8*/ 	.word	0x00000006
        /*03fc*/ 	.word	0x00006028
        /*0400*/ 	.short	0x010a
        /*0402*/ 	.byte	0x3f
	.zero		1


	//   ....[47]....
        /*0404*/ 	.word	0x0000ade0
        /*0408*/ 	.word	0x00000006
        /*040c*/ 	.word	0x00006028
        /*0410*/ 	.short	0x010a
        /*0412*/ 	.byte	0x3f
	.zero		1


	//   ....[48]....
        /*0414*/ 	.word	0x0000b040
        /*0418*/ 	.word	0x00000005
        /*041c*/ 	.word	0x00006050
        /*0420*/ 	.short	0x010a
        /*0422*/ 	.byte	0x3f
	.zero		1


	//   ....[49]....
        /*0424*/ 	.word	0x0000b0a0
        /*0428*/ 	.word	0x00000000
        /*042c*/ 	.word	0x00006000
        /*0430*/ 	.short	0x010a
        /*0432*/ 	.byte	0x3f
	.zero		1


	//   ....[50]....
        /*0434*/ 	.word	0x0000b100
        /*0438*/ 	.word	0x00000005
        /*043c*/ 	.word	0xfffffff8
        /*0440*/ 	.short	0x010a
        /*0442*/ 	.byte	0x3f
	.zero		1


	//   ....[51]....
        /*0444*/ 	.word	0x0000b160
        /*0448*/ 	.word	0x00000008
        /*044c*/ 	.word	0x00006008
        /*0450*/ 	.short	0x010a
        /*0452*/ 	.byte	0x3f
	.zero		1


	//   ....[52]....
        /*0454*/ 	.word	0x0000b1c0
        /*0458*/ 	.word	0x00000005
        /*045c*/ 	.word	0x00006000
        /*0460*/ 	.short	0x010a
        /*0462*/ 	.byte	0x3f
	.zero		1


	//   ....[53]....
        /*0464*/ 	.word	0x0000b220
        /*0468*/ 	.word	0x00000008
        /*046c*/ 	.word	0x00006000
        /*0470*/ 	.short	0x010a
        /*0472*/ 	.byte	0x3f
	.zero		1


	//   ....[54]....
        /*0474*/ 	.word	0x0000b280
        /*0478*/ 	.word	0x00000005
        /*047c*/ 	.word	0x00006000
        /*0480*/ 	.short	0x010a
        /*0482*/ 	.byte	0x3f
	.zero		1


	//   ....[55]....
        /*0484*/ 	.word	0x0000b2e0
        /*0488*/ 	.word	0x00000008
        /*048c*/ 	.word	0x00006000
        /*0490*/ 	.short	0x010a
        /*0492*/ 	.byte	0x3f
	.zero		1


	//   ....[56]....
        /*0494*/ 	.word	0x0000b340
        /*0498*/ 	.word	0x00000003
        /*049c*/ 	.word	0x00000008
        /*04a0*/ 	.short	0x010a
        /*04a2*/ 	.byte	0x3f
	.zero		1


	//   ....[57]....
        /*04a4*/ 	.word	0x0000b390
        /*04a8*/ 	.word	0x00000004
        /*04ac*/ 	.word	0x00006060
        /*04b0*/ 	.short	0x010a
        /*04b2*/ 	.byte	0x3f
	.zero		1


	//   ....[58]....
        /*04b4*/ 	.word	0x0000b3e0
        /*04b8*/ 	.word	0x00000005
        /*04bc*/ 	.word	0x00006028
        /*04c0*/ 	.short	0x010a
        /*04c2*/ 	.byte	0x3f
	.zero		1


	//   ....[59]....
        /*04c4*/ 	.word	0x0000b430
        /*04c8*/ 	.word	0x00000005
        /*04cc*/ 	.word	0x00006060
        /*04d0*/ 	.short	0x010a
        /*04d2*/ 	.byte	0x3f
	.zero		1


	//   ....[60]....
        /*04d4*/ 	.word	0x0000b480
        /*04d8*/ 	.word	0x00000004
        /*04dc*/ 	.word	0x00006028
        /*04e0*/ 	.short	0x010a
        /*04e2*/ 	.byte	0x3f
	.zero		1


	//   ....[61]....
        /*04e4*/ 	.word	0x0000b4d0
        /*04e8*/ 	.word	0x00000006
        /*04ec*/ 	.word	0x00006028
        /*04f0*/ 	.short	0x010a
        /*04f2*/ 	.byte	0x3f
	.zero		1


	//   ....[62]....
        /*04f4*/ 	.word	0x0000b520
        /*04f8*/ 	.word	0x00000006
        /*04fc*/ 	.word	0x00006028
        /*0500*/ 	.short	0x010a
        /*0502*/ 	.byte	0x3f
	.zero		1


	//----- nvinfo : EIATTR_NUM_MBARRIERS
	.align		4
.L_37:
        /*0504*/ 	.byte	0x03, 0x38
        /*0506*/ 	.short	0x0018


	//----- nvinfo : EIATTR_EXIT_INSTR_OFFSETS
	.align		4
        /*0508*/ 	.byte	0x04, 0x1c
        /*050a*/ 	.short	(.L_39 - .L_38)


	//   ....[0]....
.L_38:
        /*050c*/ 	.word	0x00000990


	//   ....[1]....
        /*0510*/ 	.word	0x00009ff0


	//   ....[2]....
        /*0514*/ 	.word	0x0000a030


	//   ....[3]....
        /*0518*/ 	.word	0x0000aa40


	//   ....[4]....
        /*051c*/ 	.word	0x0000b020


	//----- nvinfo : EIATTR_MAX_THREADS
	.align		4
.L_39:
        /*0520*/ 	.byte	0x04, 0x05
        /*0522*/ 	.short	(.L_41 - .L_40)
.L_40:
        /*0524*/ 	.word	0x00000180
        /*0528*/ 	.word	0x00000001
        /*052c*/ 	.word	0x00000001


	//----- nvinfo : EIATTR_CRS_STACK_SIZE
	.align		4
.L_41:
        /*0530*/ 	.byte	0x04, 0x1e
        /*0532*/ 	.short	(.L_43 - .L_42)
.L_42:
        /*0534*/ 	.word	0x00000000


	//----- nvinfo : EIATTR_CBANK_PARAM_SIZE
	.align		4
.L_43:
        /*0538*/ 	.byte	0x03, 0x19
        /*053a*/ 	.short	0x0870


	//----- nvinfo : EIATTR_PARAM_CBANK
	.align		4
        /*053c*/ 	.byte	0x04, 0x0a
        /*053e*/ 	.short	(.L_45 - .L_44)
	.align		4
.L_44:
        /*0540*/ 	.word	index@(.nv.constant0._ZN7cutlass13device_kernelINS_4fmha6kernel28FmhaKernelTmaWarpSpecializedINS1_10collective30FmhaMainloopTmaWarpSpecializedINS_10bfloat16_tEffN4cute5tupleIJNS7_1CILi128EEESA_NS9_ILi16EEEEEENS8_IJiNS9_ILi1EEENS8_IJiiEEEEEESF_SF_NS4_14ResidualFusionEJEEENS4_15FmhaFwdEpilogueIS6_fNS8_IJNS9_ILi64EEESB_SA_EEEEENS2_23IndividualTileSchedulerEJEEEEEvNT_6ParamsE)
        /*0544*/ 	.short	0x0210
        /*0546*/ 	.short	0x0870


	//----- nvinfo : EIATTR_SW_WAR
	.align		4
.L_45:
        /*0548*/ 	.byte	0x04, 0x36
        /*054a*/ 	.short	(.L_47 - .L_46)
.L_46:
        /*054c*/ 	.word	0x00000008
.L_47:


//--------------------- .nv.callgraph             --------------------------
	.section	.nv.callgraph,"",@"SHT_CUDA_CALLGRAPH"
	.align	4
	.sectionentsize	8
	.align		4
        /*0000*/ 	.word	0x00000000
	.align		4
        /*0004*/ 	.word	0xffffffff
	.align		4
        /*0008*/ 	.word	index@(_ZN7cutlass13device_kernelINS_4fmha6kernel28FmhaKernelTmaWarpSpecializedINS1_10collective30FmhaMainloopTmaWarpSpecializedINS_10bfloat16_tEffN4cute5tupleIJNS7_1CILi128EEESA_NS9_ILi16EEEEEENS8_IJiNS9_ILi1EEENS8_IJiiEEEEEESF_SF_NS4_14ResidualFusionEJEEENS4_15FmhaFwdEpilogueIS6_fNS8_IJNS9_ILi64EEESB_SA_EEEEENS2_23IndividualTileSchedulerEJEEEEEvNT_6ParamsE)
	.align		4
        /*000c*/ 	.word	index@(__assertfail)
	.align		4
        /*0010*/ 	.word	0x00000000
	.align		4
        /*0014*/ 	.word	0xfffffffe
	.align		4
        /*0018*/ 	.word	0x00000000
	.align		4
        /*001c*/ 	.word	0xfffffffd
	.align		4
        /*0020*/ 	.word	0x00000000
	.align		4
        /*0024*/ 	.word	0xfffffffc


//--------------------- .nv.constant4             --------------------------
	.section	.nv.constant4,"a",@progbits
	.align	8
	.align		8
.nv.constant4:
        /*0000*/ 	.dword	__assertfail
	.align		8
        /*0008*/ 	.dword	__unnamed_1
	.align		8
        /*0010*/ 	.dword	_ZN39_INTERNAL_ed136e69_4_k_cu_cf1a6712_30134cuda3std3__45__cpo5beginE
	.align		8
        /*0018*/ 	.dword	_ZN39_INTERNAL_ed136e69_4_k_cu_cf1a6712_30134cuda3std3__45__cpo3endE
	.align		8
        /*0020*/ 	.dword	_ZN39_INTERNAL_ed136e69_4_k_cu_cf1a6712_30134cuda3std3__45__cpo6cbeginE
	.align		8
        /*0028*/ 	.dword	_ZN39_INTERNAL_ed136e69_4_k_cu_cf1a6712_30134cuda3std3__45__cpo4cendE
	.align		8
        /*0030*/ 	.dword	_ZN39_INTERNAL_ed136e69_4_k_cu_cf1a6712_30134cuda3std3__441_GLOBAL__N__ed136e69_4_k_cu_cf1a6712_30136ignoreE
	.align		8
        /*0038*/ 	.dword	_ZN39_INTERNAL_ed136e69_4_k_cu_cf1a6712_30134cuda3std3__419piecewise_constructE
	.align		8
        /*0040*/ 	.dword	_ZN39_INTERNAL_ed136e69_4_k_cu_cf1a6712_30134cuda3std3__48in_placeE
	.align		8
        /*0048*/ 	.dword	_ZN39_INTERNAL_ed136e69_4_k_cu_cf1a6712_30134cuda3std6ranges3__45__cpo4swapE
	.align		8
        /*0050*/ 	.dword	_ZN39_INTERNAL_ed136e69_4_k_cu_cf1a6712_30134cuda3std6ranges3__45__cpo9iter_moveE
	.align		8
        /*0058*/ 	.dword	_ZN39_INTERNAL_ed136e69_4_k_cu_cf1a6712_30134cute7productE
	.align		8
        /*0060*/ 	.dword	_ZN39_INTERNAL_ed136e69_4_k_cu_cf1a6712_30134cute1_E
	.align		8
        /*0068*/ 	.dword	$str$24
	.align		8
        /*0070*/ 	.dword	$str$25


//--------------------- .text._ZN7cutlass13device_kernelINS_4fmha6kernel28FmhaKernelTmaWarpSpecializedINS1_10collective30FmhaMainloopTmaWarpSpecializedINS_10bfloat16_tEffN4cute5tupleIJNS7_1CILi128EEESA_NS9_ILi16EEEEEENS8_IJiNS9_ILi1EEENS8_IJiiEEEEEESF_SF_NS4_14ResidualFusionEJEEENS4_15FmhaFwdEpilogueIS6_fNS8_IJNS9_ILi64EEESB_SA_EEEEENS2_23IndividualTileSchedulerEJEEEEEvNT_6ParamsE --------------------------
	.section	.text._ZN7cutlass13device_kernelINS_4fmha6kernel28FmhaKernelTmaWarpSpecializedINS1_10collective30FmhaMainloopTmaWarpSpecializedINS_10bfloat16_tEffN4cute5tupleIJNS7_1CILi128EEESA_NS9_ILi16EEEEEENS8_IJiNS9_ILi1EEENS8_IJiiEEEEEESF_SF_NS4_14ResidualFusionEJEEENS4_15FmhaFwdEpilogueIS6_fNS8_IJNS9_ILi64EEESB_SA_EEEEENS2_23IndividualTileSchedulerEJEEEEEvNT_6ParamsE,"ax",@progbits
	.align	128
.text._ZN7cutlass13device_kernelINS_4fmha6kernel28FmhaKernelTmaWarpSpecializedINS1_10collective30FmhaMainloopTmaWarpSpecializedINS_10bfloat16_tEffN4cute5tupleIJNS7_1CILi128EEESA_NS9_ILi16EEEEEENS8_IJiNS9_ILi1EEENS8_IJiiEEEEEESF_SF_NS4_14ResidualFusionEJEEENS4_15FmhaFwdEpilogueIS6_fNS8_IJNS9_ILi64EEESB_SA_EEEEENS2_23IndividualTileSchedulerEJEEEEEvNT_6ParamsE:
        .type           _ZN7cutlass13device_kernelINS_4fmha6kernel28FmhaKernelTmaWarpSpecializedINS1_10collective30FmhaMainloopTmaWarpSpecializedINS_10bfloat16_tEffN4cute5tupleIJNS7_1CILi128EEESA_NS9_ILi16EEEEEENS8_IJiNS9_ILi1EEENS8_IJiiEEEEEESF_SF_NS4_14ResidualFusionEJEEENS4_15FmhaFwdEpilogueIS6_fNS8_IJNS9_ILi64EEESB_SA_EEEEENS2_23IndividualTileSchedulerEJEEEEEvNT_6ParamsE,@function
        .size           _ZN7cutlass13device_kernelINS_4fmha6kernel28FmhaKernelTmaWarpSpecializedINS1_10collective30FmhaMainloopTmaWarpSpecializedINS_10bfloat16_tEffN4cute5tupleIJNS7_1CILi128EEESA_NS9_ILi16EEEEEENS8_IJiNS9_ILi1EEENS8_IJiiEEEEEESF_SF_NS4_14ResidualFusionEJEEENS4_15FmhaFwdEpilogueIS6_fNS8_IJNS9_ILi64EEESB_SA_EEEEENS2_23IndividualTileSchedulerEJEEEEEvNT_6ParamsE,(.L_x_117 - _ZN7cutlass13device_kernelINS_4fmha6kernel28FmhaKernelTmaWarpSpecializedINS1_10collective30FmhaMainloopTmaWarpSpecializedINS_10bfloat16_tEffN4cute5tupleIJNS7_1CILi128EEESA_NS9_ILi16EEEEEENS8_IJiNS9_ILi1EEENS8_IJiiEEEEEESF_SF_NS4_14ResidualFusionEJEEENS4_15FmhaFwdEpilogueIS6_fNS8_IJNS9_ILi64EEESB_SA_EEEEENS2_23IndividualTileSchedulerEJEEEEEvNT_6ParamsE)
        .other          _ZN7cutlass13device_kernelINS_4fmha6kernel28FmhaKernelTmaWarpSpecializedINS1_10collective30FmhaMainloopTmaWarpSpecializedINS_10bfloat16_tEffN4cute5tupleIJNS7_1CILi128EEESA_NS9_ILi16EEEEEENS8_IJiNS9_ILi1EEENS8_IJiiEEEEEESF_SF_NS4_14ResidualFusionEJEEENS4_15FmhaFwdEpilogueIS6_fNS8_IJNS9_ILi64EEESB_SA_EEEEENS2_23IndividualTileSchedulerEJEEEEEvNT_6ParamsE,@"STO_CUDA_ENTRY STV_DEFAULT"
_ZN7cutlass13device_kernelINS_4fmha6kernel28FmhaKernelTmaWarpSpecializedINS1_10collective30FmhaMainloopTmaWarpSpecializedINS_10bfloat16_tEffN4cute5tupleIJNS7_1CILi128EEESA_NS9_ILi16EEEEEENS8_IJiNS9_ILi1EEENS8_IJiiEEEEEESF_SF_NS4_14ResidualFusionEJEEENS4_15FmhaFwdEpilogueIS6_fNS8_IJNS9_ILi64EEESB_SA_EEEEENS2_23IndividualTileSchedulerEJEEEEEvNT_6ParamsE:
[----:B------:R-:W1:Y:S01]  /*0000*/  LDC R1, c[0x0][0x28] ;  /* 0x00000a00ff017b82 */ /* 0x000e620000000800 */
[----:B------:R-:W2:Y:S01]  /*0010*/  S2R R0, SR_TID.X ;  /* 0x0000000000007919 */ /* 0x000ea20000002100 */
[----:B------:R-:W-:Y:S01]  /*0020*/  ELECT P1, URZ, PT ;  /* 0x00000000003f782f */ /* 0x000fe20003820000 */
[----:B------:R-:W-:Y:S01]  /*0030*/  BSSY B0, `(.L_x_0) ;  /* 0x0000017000007945 */ /* 0x000fe20003800000 */
[----:B--2---:R-:W-:-:S05]  /*0040*/  SHF.R.U32.HI R2, RZ, 0x5, R0 ;  /* 0x00000005ff027819 */ /* 0x004fca0000011600 */
[----:B------:R-:W2:Y:S02]  /*0050*/  SHFL.IDX PT, R3, R2, RZ, 0x1f ;  /* 0x00001fff02037589 */ /* 0x000ea400000e0000 */
[----:B--2---:R-:W-:Y:S02]  /*0060*/  R2UR UR4, R3 ;  /* 0x00000000030472ca */ /* 0x004fe400000e0000 */
[----:B------:R-:W-:-:S06]  /*0070*/  SHF.R.U32.HI R3, RZ, 0x7, R0 ;  /* 0x00000007ff037819 */ /* 0x000fcc0000011600 */
[----:B------:R-:W2:Y:S05]  /*0080*/  SHFL.IDX PT, R3, R3, RZ, 0x1f ;  /* 0x00001fff03037589 */ /* 0x000eaa00000e0000 */
[----:B------:R-:W-:Y:S02]  /*0090*/  USHF.R.S32.HI UR5, URZ, 0x1f, UR4 ;  /* 0x0000001f3f057899 */ /* 0x000fe40008011404 */
[----:B------:R-:W-:Y:S02]  /*00a0*/  ISETP.NE.OR P0, PT, RZ, UR4, !P1 ;  /* 0x00000004ff007c0c */ /* 0x000fe4000cf05670 */
[----:B------:R-:W-:-:S04]  /*00b0*/  ULEA.HI UR5, UR5, UR4, URZ, 0x2 ;  /* 0x0000000405057291 */ /* 0x000fc8000f8f103f */
[----:B------:R-:W-:-:S04]  /*00c0*/  ULOP3.LUT UR5, UR5, 0xfffffffc, URZ, 0xc0, !UPT ;  /* 0xfffffffc05057892 */ /* 0x000fc8000f8ec03f */
[----:B------:R-:W-:-:S03]  /*00d0*/  UIADD3 UR10, UR4, -UR5, URZ ;  /* 0x80000005040a7290 */ /* 0x000fc6000fffe03f */
[----:B-1----:R-:W-:Y:S09]  /*00e0*/  @P0 BRA `(.L_x_1) ;  /* 0x00000000002c0947 */ /* 0x002ff20003800000 */
[----:B------:R-:W-:Y:S02]  /*00f0*/  ULDC.64 UR4, c[0x0][0x198] ;  /* 0x0000660000047ab9 */ /* 0x000fe40000000a00 */
[----:B------:R-:W-:Y:S02]  /*0100*/  UIADD3 UR6, UP0, UR4, 0xf0, URZ ;  /* 0x000000f004067890 */ /* 0x000fe4000ff1e03f */
[----:B------:R-:W-:Y:S02]  /*0110*/  UIADD3 UR8, UP1, UR4, 0x1f0, URZ ;  /* 0x000001f004087890 */ /* 0x000fe4000ff3e03f */
[----:B------:R-:W-:Y:S02]  /*0120*/  UIADD3 UR4, UP2, UR4, 0x2f0, URZ ;  /* 0x000002f004047890 */ /* 0x000fe4000ff5e03f */
[----:B------:R-:W-:Y:S02]  /*0130*/  UIADD3.X UR7, URZ, UR5, URZ, UP0, !UPT ;  /* 0x000000053f077290 */ /* 0x000fe400087fe43f */
[----:B------:R-:W-:-:S02]  /*0140*/  UIADD3.X UR9, URZ, UR5, URZ, UP1, !UPT ;  /* 0x000000053f097290 */ /* 0x000fc40008ffe43f */
[----:B------:R-:W-:-:S05]  /*0150*/  UIADD3.X UR5, URZ, UR5, URZ, UP2, !UPT ;  /* 0x000000053f057290 */ /* 0x000fca00097fe43f */
[----:B------:R1:W-:Y:S02]  /*0160*/  UTMACCTL.PF [UR6] ;  /* 0x00000000060079b9 */ /* 0x0003e40008040000 */
[----:B------:R1:W-:Y:S02]  /*0170*/  UTMACCTL.PF [UR8] ;  /* 0x00000000080079b9 */ /* 0x0003e40008040000 */
[----:B------:R1:W-:Y:S02]  /*0180*/  UTMACCTL.PF [UR4] ;  /* 0x00000000040079b9 */ /* 0x0003e40008040000 */
[----:B-1----:R-:W-:Y:S01]  /*0190*/  NOP ;  /* 0x0000000000007918 */ /* 0x002fe20000000000 */
.L_x_1:
[----:B------:R-:W-:Y:S05]  /*01a0*/  BSYNC B0 ;  /* 0x0000000000007941 */ /* 0x000fea0003800000 */
.L_x_0:
[----:B------:R-:W1:Y:S01]  /*01b0*/  SHFL.IDX PT, R4, R2, RZ, 0x1f ;  /* 0x00001fff02047589 */ /* 0x000e6200000e0000 */
[----:B--2---:R-:W-:Y:S01]  /*01c0*/  R2UR UR36, R3 ;  /* 0x00000000032472ca */ /* 0x004fe200000e0000 */
[----:B------:R-:W-:-:S12]  /*01d0*/  UISETP.NE.AND UP0, UPT, UR10, 0x1, UPT ;  /* 0x000000010a00788c */ /* 0x000fd8000bf05270 */
[----:B------:R-:W-:Y:S02]  /*01e0*/  UIADD3 UR7, UR36, -0x1, URZ ;  /* 0xffffffff24077890 */ /* 0x000fe4000fffe03f */
[----:B------:R-:W-:Y:S02]  /*01f0*/  UISETP.EQ.AND UP2, UPT, UR36, URZ, !UP0 ;  /* 0x0000003f2400728c */ /* 0x000fe4000c742270 */
[----:B------:R-:W-:Y:S02]  /*0200*/  UISETP.GE.U32.AND UP1, UPT, UR7, 0x4, UPT ;  /* 0x000000040700788c */ /* 0x000fe4000bf26070 */
[----:B------:R-:W-:Y:S01]  /*0210*/  USEL UR6, URZ, 0x1, !UP2 ;  /* 0x000000013f067887 */ /* 0x000fe2000d000000 */
[----:B-1----:R-:W-:-:S03]  /*0220*/  ISETP.NE.AND P0, PT, R4, RZ, PT ;  /* 0x000000ff0400720c */ /* 0x002fc60003f05270 */
[----:B------:R-:W-:-:S10]  /*0230*/  USEL UR6, UR6, 0x2, UP1 ;  /* 0x0000000206067887 */ /* 0x000fd40008800000 */
[----:B------:R-:W-:Y:S05]  /*0240*/  @P0 BRA `(.L_x_2) ;  /* 0x0000000000480947 */ /* 0x000fea0003800000 */
[----:B------:R-:W1:Y:S01]  /*0250*/  S2UR UR11, SR_CgaCtaId ;  /* 0x00000000000b79c3 */ /* 0x000e620000008800 */
[----:B------:R-:W-:Y:S01]  /*0260*/  UMOV UR4, 0x400 ;  /* 0x0000040000047882 */ /* 0x000fe20000000000 */
[----:B------:R-:W-:Y:S01]  /*0270*/  UMOV UR5, 0x1 ;  /* 0x0000000100057882 */ /* 0x000fe20000000000 */
[----:B------:R-:W-:Y:S01]  /*0280*/  UMOV UR8, 0x80 ;  /* 0x0000008000087882 */ /* 0x000fe20000000000 */
[----:B------:R-:W-:Y:S01]  /*0290*/  ELECT P0, URZ, PT ;  /* 0x00000000003f782f */ /* 0x000fe20003800000 */
[----:B------:R-:W-:-:S04]  /*02a0*/  UIADD3 UR8, -UR8, 0x100000, URZ ;  /* 0x0010000008087890 */ /* 0x000fc8000fffe13f */
[----:B------:R-:W-:Y:S02]  /*02b0*/  USHF.L.U32 UR9, UR8, 0xb, URZ ;  /* 0x0000000b08097899 */ /* 0x000fe4000800063f */
[----:B------:R-:W-:Y:S02]  /*02c0*/  USHF.L.U32 UR8, UR8, 0x1, URZ ;  /* 0x0000000108087899 */ /* 0x000fe4000800063f */
[----:B-1----:R-:W-:Y:S02]  /*02d0*/  ULEA UR11, UR11, UR4, 0x18 ;  /* 0x000000040b0b7291 */ /* 0x002fe4000f8ec03f */
[----:B------:R-:W-:-:S04]  /*02e0*/  UIADD3 UR4, -UR5, 0x100000, URZ ;  /* 0x0010000005047890 */ /* 0x000fc8000fffe13f */
[----:B------:R-:W-:Y:S02]  /*02f0*/  USHF.L.U32 UR5, UR4, 0xb, URZ ;  /* 0x0000000b04057899 */ /* 0x000fe4000800063f */
[----:B------:R-:W-:Y:S01]  /*0300*/  USHF.L.U32 UR4, UR4, 0x1, URZ ;  /* 0x0000000104047899 */ /* 0x000fe2000800063f */
[----:B------:R-:W1:Y:S11]  /*0310*/  FENCE.VIEW.ASYNC.S ;  /* 0x00000000000073c6 */ /* 0x000e760000000000 */
[----:B-1----:R1:W2:Y:S01]  /*0320*/  SYNCS.EXCH.64 URZ, [UR11+0x6050], UR4 ;  /* 0x006050040b3f75b2 */ /* 0x0022a20008000100 */
[----:B------:R1:W3:Y:S01]  /*0330*/  SYNCS.EXCH.64 URZ, [UR11+0x6060], UR8 ;  /* 0x006060080b3f75b2 */ /* 0x0002e20008000100 */
[----:B------:R1:W4:Y:S01]  /*0340*/  SYNCS.EXCH.64 URZ, [UR11+0x6058], UR4 ;  /* 0x006058040b3f75b2 */ /* 0x0003220008000100 */
[----:B------:R1:W1:Y:S01]  /*0350*/  SYNCS.EXCH.64 URZ, [UR11+0x6068], UR8 ;  /* 0x006068080b3f75b2 */ /* 0x0002620008000100 */
[----:B------:R-:W-:Y:S01]  /*0360*/  NOP ;  /* 0x0000000000007918 */ /* 0x000fe20000000000 */
.L_x_2:
[----:B------:R-:W5:Y:S01]  /*0370*/  SHFL.IDX PT, R3, R2, RZ, 0x1f ;  /* 0x00001fff02037589 */ /* 0x000f6200000e0000 */
[----:B------:R-:W-:Y:S01]  /*0380*/  NOP ;  /* 0x0000000000007918 */ /* 0x000fe20000000000 */
[----:B-----5:R-:W-:-:S13]  /*0390*/  ISETP.NE.AND P0, PT, R3, RZ, PT ;  /* 0x000000ff0300720c */ /* 0x020fda0003f05270 */
[----:B------:R-:W-:Y:S05]  /*03a0*/  @P0 BRA `(.L_x_3) ;  /* 0x0000000000600947 */ /* 0x000fea0003800000 */
[----:B-1----:R-:W1:Y:S01]  /*03b0*/  S2UR UR5, SR_CgaCtaId ;  /* 0x00000000000579c3 */ /* 0x002e620000008800 */
[----:B------:R-:W-:Y:S01]  /*03c0*/  UMOV UR4, 0x400 ;  /* 0x0000040000047882 */ /* 0x000fe20000000000 */
[----:B------:R-:W-:Y:S01]  /*03d0*/  UMOV UR8, 0x1 ;  /* 0x0000000100087882 */ /* 0x000fe20000000000 */
[----:B------:R-:W-:Y:S01]  /*03e0*/  UMOV UR12, 0x100 ;  /* 0x00000100000c7882 */ /* 0x000fe20000000000 */
[----:B------:R-:W-:-:S04]  /*03f0*/  UIADD3 UR8, -UR8, 0x100000, URZ ;  /* 0x0010000008087890 */ /* 0x000fc8000fffe13f */
[----:B------:R-:W-:Y:S02]  /*0400*/  USHF.L.U32 UR9, UR8, 0xb, URZ ;  /* 0x0000000b08097899 */ /* 0x000fe4000800063f */
[----:B------:R-:W-:Y:S01]  /*0410*/  USHF.L.U32 UR8, UR8, 0x1, URZ ;  /* 0x0000000108087899 */ /* 0x000fe2000800063f */
[----:B------:R-:W-:Y:S01]  /*0420*/  ELECT P0, URZ, PT ;  /* 0x00000000003f782f */ /* 0x000fe20003800000 */
[----:B-1----:R-:W-:Y:S02]  /*0430*/  ULEA UR11, UR5, UR4, 0x18 ;  /* 0x00000004050b7291 */ /* 0x002fe4000f8ec03f */
[----:B------:R-:W-:-:S04]  /*0440*/  UIADD3 UR4, -UR12, 0x100000, URZ ;  /* 0x001000000c047890 */ /* 0x000fc8000fffe13f */
[----:B------:R-:W-:Y:S02]  /*0450*/  USHF.L.U32 UR5, UR4, 0xb, URZ ;  /* 0x0000000b04057899 */ /* 0x000fe4000800063f */
[----:B------:R-:W-:Y:S01]  /*0460*/  USHF.L.U32 UR4, UR4, 0x1, URZ ;  /* 0x0000000104047899 */ /* 0x000fe2000800063f */
[----:B------:R-:W1:Y:S03]  /*0470*/  FENCE.VIEW.ASYNC.S ;  /* 0x00000000000073c6 */ /* 0x000e660000000000 */
[----:B-1----:R1:W1:Y:S08]  /*0480*/  SYNCS.EXCH.64 URZ, [UR11+0x6000], UR8 ;  /* 0x006000080b3f75b2 */ /* 0x0022700008000100 */
[----:B------:R1:W1:Y:S01]  /*0490*/  SYNCS.EXCH.64 URZ, [UR11+0x6028], UR4 ;  /* 0x006028040b3f75b2 */ /* 0x0002620008000100 */
        /* <DEDUP_REMOVED lines=8> */
[----:B------:R-:W-:Y:S01]  /*0520*/  NOP ;  /* 0x0000000000007918 */ /* 0x000fe20000000000 */
.L_x_3:
        /* <DEDUP_REMOVED lines=21> */
[----:B------:R-:W-:Y:S01]  /*0680*/  NOP ;  /* 0x0000000000007918 */ /* 0x000fe20000000000 */
.L_x_4:
[----:B------:R-:W5:Y:S01]  /*0690*/  SHFL.IDX PT, R3, R2, RZ, 0x1f ;  /* 0x00001fff02037589 */ /* 0x000f6200000e0000 */
[----:B------:R-:W-:Y:S01]  /*06a0*/  ELECT P0, URZ, PT ;  /* 0x00000000003f782f */ /* 0x000fe20003800000 */
[----:B------:R-:W-:Y:S01]  /*06b0*/  NOP ;  /* 0x0000000000007918 */ /* 0x000fe20000000000 */
[----:B-1----:R-:W-:Y:S02]  /*06c0*/  UMOV UR4, 0x80 ;  /* 0x0000008000047882 */ /* 0x002fe40000000000 */
[C---:B-----5:R-:W-:Y:S02]  /*06d0*/  ISETP.NE.OR P0, PT, R3.reuse, RZ, !P0 ;  /* 0x000000ff0300720c */ /* 0x060fe40004705670 */
[----:B------:R-:W-:-:S11]  /*06e0*/  ISETP.NE.AND P2, PT, R3, RZ, PT ;  /* 0x000000ff0300720c */ /* 0x000fd60003f45270 */
[----:B------:R-:W-:Y:S01]  /*06f0*/  VOTEU.ALL UP2, P0 ;  /* 0x00000000003f7886 */ /* 0x000fe20000040000 */
[----:B------:R-:W-:Y:S01]  /*0700*/  VOTEU.ALL UP3, P0 ;  /* 0x00000000003f7886 */ /* 0x000fe20000060000 */
[----:B------:R-:W-:Y:S01]  /*0710*/  VOTEU.ALL UP4, P0 ;  /* 0x00000000003f7886 */ /* 0x000fe20000080000 */
[----:B------:R-:W-:Y:S02]  /*0720*/  VOTEU.ALL UP5, P0 ;  /* 0x00000000003f7886 */ /* 0x000fe400000a0000 */
[----:B------:R-:W1:Y:S01]  /*0730*/  @!UP2 S2UR UR9, SR_CgaCtaId ;  /* 0x000000000009a9c3 */ /* 0x000e620000008800 */
[----:B------:R-:W-:Y:S01]  /*0740*/  @!UP2 UMOV UR8, 0x400 ;  /* 0x000004000008a882 */ /* 0x000fe20000000000 */
[----:B------:R-:W-:-:S04]  /*0750*/  @!UP2 UIADD3 UR4, -UR4, 0x100000, URZ ;  /* 0x001000000404a890 */ /* 0x000fc8000fffe13f */
[----:B------:R-:W-:Y:S02]  /*0760*/  @!UP2 USHF.L.U32 UR5, UR4, 0xb, URZ ;  /* 0x0000000b0405a899 */ /* 0x000fe4000800063f */
[----:B------:R-:W-:Y:S02]  /*0770*/  @!UP2 USHF.L.U32 UR4, UR4, 0x1, URZ ;  /* 0x000000010404a899 */ /* 0x000fe4000800063f */
[----:B-1----:R-:W-:Y:S01]  /*0780*/  @!UP2 ULEA UR8, UR9, UR8, 0x18 ;  /* 0x000000080908a291 */ /* 0x002fe2000f8ec03f */
[----:B------:R-:W-:Y:S01]  /*0790*/  VOTEU.ALL UP2, P0 ;  /* 0x00000000003f7886 */ /* 0x000fe20000040000 */
[----:B------:R-:W1:Y:S10]  /*07a0*/  FENCE.VIEW.ASYNC.S ;  /* 0x00000000000073c6 */ /* 0x000e740000000000 */
[----:B-1----:R1:W1:Y:S01]  /*07b0*/  @!UP2 SYNCS.EXCH.64 URZ, [UR8+0x6090], UR4 ;  /* 0x00609004083fa5b2 */ /* 0x0022620008000100 */
[----:B------:R1:W1:Y:S01]  /*07c0*/  @!UP3 SYNCS.EXCH.64 URZ, [UR8+0x6098], UR4 ;  /* 0x00609804083fb5b2 */ /* 0x0002620008000100 */
[----:B------:R1:W1:Y:S01]  /*07d0*/  @!UP4 SYNCS.EXCH.64 URZ, [UR8+0x60a0], UR4 ;  /* 0x0060a004083fc5b2 */ /* 0x0002620008000100 */
[----:B------:R1:W1:Y:S01]  /*07e0*/  @!UP5 SYNCS.EXCH.64 URZ, [UR8+0x60a8], UR4 ;  /* 0x0060a804083fd5b2 */ /* 0x0002620008000100 */
[----:B------:R-:W-:Y:S01]  /*07f0*/  NOP ;  /* 0x0000000000007918 */ /* 0x000fe20000000000 */
[----:B------:R-:W-:Y:S05]  /*0800*/  @P2 BRA `(.L_x_5) ;  /* 0x0000000000402947 */ /* 0x000fea0003800000 */
[----:B-1----:R-:W1:Y:S01]  /*0810*/  S2UR UR5, SR_CgaCtaId ;  /* 0x00000000000579c3 */ /* 0x002e620000008800 */
[----:B------:R-:W-:Y:S01]  /*0820*/  UMOV UR4, 0x400 ;  /* 0x0000040000047882 */ /* 0x000fe20000000000 */
[----:B------:R-:W-:Y:S01]  /*0830*/  UMOV UR8, 0x20 ;  /* 0x0000002000087882 */ /* 0x000fe20000000000 */
[----:B------:R-:W-:Y:S01]  /*0840*/  UMOV UR9, 0x80 ;  /* 0x0000008000097882 */ /* 0x000fe20000000000 */
[----:B------:R-:W-:Y:S01]  /*0850*/  ELECT P0, URZ, PT ;  /* 0x00000000003f782f */ /* 0x000fe20003800000 */
[----:B-1----:R-:W-:Y:S02]  /*0860*/  ULEA UR11, UR5, UR4, 0x18 ;  /* 0x00000004050b7291 */ /* 0x002fe4000f8ec03f */
[----:B------:R-:W-:-:S04]  /*0870*/  UIADD3 UR4, -UR8, 0x100000, URZ ;  /* 0x0010000008047890 */ /* 0x000fc8000fffe13f */
[----:B------:R-:W-:Y:S02]  /*0880*/  USHF.L.U32 UR5, UR4, 0xb, URZ ;  /* 0x0000000b04057899 */ /* 0x000fe4000800063f */
[----:B------:R-:W-:Y:S02]  /*0890*/  USHF.L.U32 UR4, UR4, 0x1, URZ ;  /* 0x0000000104047899 */ /* 0x000fe4000800063f */
[----:B------:R-:W-:-:S04]  /*08a0*/  UIADD3 UR8, -UR9, 0x100000, URZ ;  /* 0x0010000009087890 */ /* 0x000fc8000fffe13f */
[----:B------:R-:W-:Y:S02]  /*08b0*/  USHF.L.U32 UR9, UR8, 0xb, URZ ;  /* 0x0000000b08097899 */ /* 0x000fe4000800063f */
[----:B------:R-:W-:Y:S01]  /*08c0*/  USHF.L.U32 UR8, UR8, 0x1, URZ ;  /* 0x0000000108087899 */ /* 0x000fe2000800063f */
[----:B------:R-:W1:Y:S03]  /*08d0*/  FENCE.VIEW.ASYNC.S ;  /* 0x00000000000073c6 */ /* 0x000e660000000000 */
[----:B-1----:R1:W1:Y:S08]  /*08e0*/  SYNCS.EXCH.64 URZ, [UR11+0x60c0], UR4 ;  /* 0x0060c0040b3f75b2 */ /* 0x0022700008000100 */
[----:B------:R1:W1:Y:S01]  /*08f0*/  SYNCS.EXCH.64 URZ, [UR11+0x60c8], UR8 ;  /* 0x0060c8080b3f75b2 */ /* 0x0002620008000100 */
[----:B------:R-:W-:Y:S01]  /*0900*/  NOP ;  /* 0x0000000000007918 */ /* 0x000fe20000000000 */
.L_x_5:
[----:B------:R-:W-:Y:S01]  /*0910*/  ISETP.NE.AND P0, PT, RZ, UR36, PT ;  /* 0x00000024ff007c0c */ /* 0x000fe2000bf05270 */
[----:B------:R-:W-:Y:S01]  /*0920*/  IMAD.U32 R2, RZ, RZ, UR10 ;  /* 0x0000000aff027e24 */ /* 0x000fe2000f8e00ff */
[----:B------:R-:W-:Y:S01]  /*0930*/  NOP ;  /* 0x0000000000007918 */ /* 0x000fe20000000000 */
[----:B-1234-:R-:W-:Y:S03]  /*0940*/  BAR.SYNC.DEFER_BLOCKING 0x0 ;  /* 0x0000000000007b1d */ /* 0x01efe60000010000 */
[----:B------:R-:W-:-:S07]  /*0950*/  ISETP.EQ.AND P2, PT, R2, 0x1, P1 ;  /* 0x000000010200780c */ /* 0x000fce0000f42270 */
[----:B------:R-:W-:Y:S06]  /*0960*/  @!P0 BRA `(.L_x_6) ;  /* 0x0000009400a48947 */ /* 0x000fec0003800000 */
[----:B------:R-:W-:-:S06]  /*0970*/  UISETP.GT.U32.AND UP2, UPT, UR7, 0x3, UPT ;  /* 0x000000030700788c */ /* 0x000fcc000bf44070 */
[----:B------:R-:W-:-:S13]  /*0980*/  PLOP3.LUT P0, PT, PT, PT, UP2, 0x80, 0x0 ;  /* 0x000000000000781c */ /* 0x000fda0003f0f028 */
[----:B------:R-:W-:Y:S05]  /*0990*/  @P0 EXIT ;  /* 0x000000000000094d */ /* 0x000fea0003800000 */
.L_x_7:
[----:B------:R-:W-:-:S08]  /*09a0*/  NOP ;  /* 0x0000000000007918 */ /* 0x000fd00000000000 */
[----:B------:R-:W1:Y:S02]  /*09b0*/  USETMAXREG.TRY_ALLOC.CTAPOOL UP2, 0xf0 ;  /* 0x000000f0000079c8 */ /* 0x000e640008040600 */
[----:B-1----:R-:W-:-:S13]  /*09c0*/  PLOP3.LUT P0, PT, PT, PT, UP2, 0x80, 0x0 ;  /* 0x000000000000781c */ /* 0x002fda0003f0f028 */
[----:B------:R-:W-:Y:S05]  /*09d0*/  @!P0 BRA `(.L_x_7) ;  /* 0xfffffffc00f08947 */ /* 0x000fea000383ffff */
[----:B------:R-:W-:Y:S01]  /*09e0*/  UISETP.NE.AND UP2, UPT, UR36, 0x1, UPT ;  /* 0x000000012400788c */ /* 0x000fe2000bf45270 */
[----:B------:R-:W1:Y:S01]  /*09f0*/  S2UR UR42, SR_CTAID.X ;  /* 0x00000000002a79c3 */ /* 0x000e620000002500 */
[----:B------:R-:W-:Y:S01]  /*0a00*/  UMOV UR4, URZ ;  /* 0x0000003f00047c82 */ /* 0x000fe20008000000 */
[----:B------:R-:W-:-:S03]  /*0a10*/  UMOV UR5, URZ ;  /* 0x0000003f00057c82 */ /* 0x000fc60008000000 */
[----:B------:R-:W-:-:S13]  /*0a20*/  PLOP3.LUT P0, PT, PT, PT, UP2, 0x80, 0x0 ;  /* 0x000000000000781c */ /* 0x000fda0003f0f028 */
[----:B------:R-:W-:Y:S05]  /*0a30*/  @!P0 BRA `(.L_x_8) ;  /* 0x00000000003c8947 */ /* 0x000fea0003800000 */
[----:B------:R-:W-:Y:S01]  /*0a40*/  UISETP.NE.AND UP2, UPT, UR36, 0x2, UPT ;  /* 0x000000022400788c */ /* 0x000fe2000bf45270 */
[----:B------:R-:W-:-:S05]  /*0a50*/  UMOV UR5, 0x1 ;  /* 0x0000000100057882 */ /* 0x000fca0000000000 */
[----:B------:R-:W-:-:S13]  /*0a60*/  PLOP3.LUT P1, PT, PT, PT, UP2, 0x80, 0x0 ;  /* 0x000000000000781c */ /* 0x000fda0003f2f028 */
[----:B------:R-:W-:Y:S05]  /*0a70*/  @!P1 BRA `(.L_x_8) ;  /* 0x00000000002c9947 */ /* 0x000fea0003800000 */
[----:B------:R-:W-:-:S06]  /*0a80*/  UISETP.NE.AND UP2, UPT, UR36, 0x3, UPT ;  /* 0x000000032400788c */ /* 0x000fcc000bf45270 */
[----:B------:R-:W-:-:S13]  /*0a90*/  PLOP3.LUT P1, PT, PT, PT, UP2, 0x80, 0x0 ;  /* 0x000000000000781c */ /* 0x000fda0003f2f028 */
[----:B------:R-:W-:Y:S05]  /*0aa0*/  @!P1 BRA `(.L_x_9) ;  /* 0x0000000000189947 */ /* 0x000fea0003800000 */
[----:B------:R-:W-:-:S11]  /*0ab0*/  UISETP.NE.AND UP2, UPT, UR36, 0x4, UPT ;  /* 0x000000042400788c */ /* 0x000fd6000bf45270 */
[----:B------:R-:W-:Y:S01]  /*0ac0*/  @!UP2 UMOV UR4, 0x1 ;  /* 0x000000010004a882 */ /* 0x000fe20000000000 */
[----:B------:R-:W-:Y:S01]  /*0ad0*/  @!UP2 UMOV UR5, 0x1 ;  /* 0x000000010005a882 */ /* 0x000fe20000000000 */
[----:B------:R-:W-:Y:S01]  /*0ae0*/  @UP2 UMOV UR4, URZ ;  /* 0x0000003f00042c82 */ /* 0x000fe20008000000 */
[----:B------:R-:W-:Y:S01]  /*0af0*/  @UP2 UMOV UR5, URZ ;  /* 0x0000003f00052c82 */ /* 0x000fe20008000000 */
[----:B------:R-:W-:Y:S05]  /*0b00*/  BRA `(.L_x_8) ;  /* 0x0000000000087947 */ /* 0x000fea0003800000 */
.L_x_9:
[----:B------:R-:W-:Y:S01]  /*0b10*/  UMOV UR4, 0x1 ;  /* 0x0000000100047882 */ /* 0x000fe20000000000 */
[----:B------:R-:W-:-:S05]  /*0b20*/  UMOV UR5, URZ ;  /* 0x0000003f00057c82 */ /* 0x000fca0008000000 */
.L_x_8:
[----:B------:R-:W-:Y:S05]  /*0b30*/  @!P0 BRA `(.L_x_10) ;  /* 0x00000000003c8947 */ /* 0x000fea0003800000 */
[----:B------:R-:W-:-:S06]  /*0b40*/  UISETP.NE.AND UP2, UPT, UR36, 0x2, UPT ;  /* 0x000000022400788c */ /* 0x000fcc000bf45270 */
[----:B------:R-:W-:-:S13]  /*0b50*/  PLOP3.LUT P0, PT, PT, PT, UP2, 0x80, 0x0 ;  /* 0x000000000000781c */ /* 0x000fda0003f0f028 */
[----:B------:R-:W-:Y:S05]  /*0b60*/  @!P0 BRA `(.L_x_11) ;  /* 0x0000000000288947 */ /* 0x000fea0003800000 */
[----:B------:R-:W-:-:S06]  /*0b70*/  UISETP.NE.AND UP2, UPT, UR36, 0x3, UPT ;  /* 0x000000032400788c */ /* 0x000fcc000bf45270 */
[----:B------:R-:W-:-:S13]  /*0b80*/  PLOP3.LUT P0, PT, PT, PT, UP2, 0x80, 0x0 ;  /* 0x000000000000781c */ /* 0x000fda0003f0f028 */
[----:B------:R-:W-:Y:S05]  /*0b90*/  @!P0 BRA `(.L_x_12) ;  /* 0x0000000000148947 */ /* 0x000fea0003800000 */
[----:B------:R-:W-:-:S06]  /*0ba0*/  UISETP.NE.AND UP2, UPT, UR36, 0x4, UPT ;  /* 0x000000042400788c */ /* 0x000fcc000bf45270 */
[----:B------:R-:W-:-:S13]  /*0bb0*/  PLOP3.LUT P0, PT, PT, PT, UP2, 0x80, 0x0 ;  /* 0x000000000000781c */ /* 0x000fda0003f0f028 */
[----:B------:R-:W-:Y:S05]  /*0bc0*/  @P0 BRA `(.L_x_13) ;  /* 0x00000000001c0947 */ /* 0x000fea0003800000 */
[----:B-1----:R-:W-:Y:S01]  /*0bd0*/  ULEA UR42, UR42, 0x3, 0x1 ;  /* 0x000000032a2a7891 */ /* 0x002fe2000f8e083f */
[----:B------:R-:W-:Y:S11]  /*0be0*/  BRA `(.L_x_13) ;  /* 0x0000000000147947 */ /* 0x000ff60003800000 */
.L_x_12:
[----:B-1----:R-:W-:Y:S01]  /*0bf0*/  ULEA UR42, UR42, 0x2, 0x1 ;  /* 0x000000022a2a7891 */ /* 0x002fe2000f8e083f */
[----:B------:R-:W-:Y:S11]  /*0c00*/  BRA `(.L_x_13) ;  /* 0x00000000000c7947 */ /* 0x000ff60003800000 */
.L_x_11:
[----:B-1----:R-:W-:Y:S01]  /*0c10*/  ULEA UR42, UR42, 0x1, 0x1 ;  /* 0x000000012a2a7891 */ /* 0x002fe2000f8e083f */
[----:B------:R-:W-:Y:S11]  /*0c20*/  BRA `(.L_x_13) ;  /* 0x0000000000047947 */ /* 0x000ff60003800000 */
.L_x_10:
[----:B-1----:R-:W-:-:S12]  /*0c30*/  USHF.L.U32 UR42, UR42, 0x1, URZ ;  /* 0x000000012a2a7899 */ /* 0x002fd8000800063f */
.L_x_13:
[----:B------:R-:W-:-:S04]  /*0c40*/  ULOP3.LUT UR6, UR6, 0x1, URZ, 0xfc, !UPT ;  /* 0x0000000106067892 */ /* 0x000fc8000f8efc3f */
[----:B------:R-:W-:-:S06]  /*0c50*/  UISETP.NE.AND UP2, UPT, UR6, 0x3, UPT ;  /* 0x000000030600788c */ /* 0x000fcc000bf45270 */
[----:B------:R-:W-:-:S13]  /*0c60*/  PLOP3.LUT P0, PT, PT, PT, UP2, 0x80, 0x0 ;  /* 0x000000000000781c */ /* 0x000fda0003f0f028 */
[----:B------:R-:W-:Y:S05]  /*0c70*/  @!P0 BRA `(.L_x_14) ;  /* 0x0000000000048947 */ /* 0x000fea0003800000 */
[----:B-1----:R-:W-:Y:S01]  /*0c80*/  BPT.TRAP 0x1 ;  /* 0x000000040000795c */ /* 0x002fe20000300000 */
.L_x_14:
[----:B------:R-:W2:Y:S01]  /*0c90*/  S2UR UR6, SR_CgaCtaId ;  /* 0x00000000000679c3 */ /* 0x000ea20000008800 */
[----:B------:R-:W-:Y:S01]  /*0ca0*/  UMOV UR37, 0x400 ;  /* 0x0000040000257882 */ /* 0x000fe20000000000 */
[----:B------:R-:W-:Y:S01]  /*0cb0*/  IMAD.U32 R2, RZ, RZ, UR4 ;  /* 0x00000004ff027e24 */ /* 0x000fe2000f8e00ff */
[----:B------:R-:W-:-:S04]  /*0cc0*/  SHF.R.S32.HI R3, RZ, 0x1f, R0 ;  /* 0x0000001fff037819 */ /* 0x000fc80000011400 */
[----:B------:R-:W-:Y:S02]  /*0cd0*/  SHF.L.U32 R2, R2, 0x1f, RZ ;  /* 0x0000001f02027819 */ /* 0x000fe400000006ff */
[----:B------:R-:W-:-:S04]  /*0ce0*/  LEA.HI R3, R3, R0, RZ, 0x7 ;  /* 0x0000000003037211 */ /* 0x000fc800078f38ff */
[----:B------:R-:W-:-:S04]  /*0cf0*/  LOP3.LUT R3, R3, 0xffffff80, RZ, 0xc0, !PT ;  /* 0xffffff8003037812 */ /* 0x000fc800078ec0ff */
[----:B------:R-:W-:-:S04]  /*0d00*/  IADD3 R3, -R3, R0, RZ ;  /* 0x0000000003037210 */ /* 0x000fc80007ffe1ff */
[----:B------:R-:W-:Y:S01]  /*0d10*/  SHF.R.S32.HI R0, RZ, 0x1f, R3 ;  /* 0x0000001fff007819 */ /* 0x000fe20000011403 */
[----:B--2---:R-:W-:-:S03]  /*0d20*/  ULEA UR37, UR6, UR37, 0x18 ;  /* 0x0000002506257291 */ /* 0x004fc6000f8ec03f */
[----:B------:R-:W-:Y:S01]  /*0d30*/  LEA.HI R0, R0, R3, RZ, 0x2 ;  /* 0x0000000300007211 */ /* 0x000fe200078f10ff */
[----:B------:R-:W-:-:S03]  /*0d40*/  ULEA UR6, UR5, UR37, 0x3 ;  /* 0x0000002505067291 */ /* 0x000fc6000f8e183f */
[----:B------:R-:W-:-:S05]  /*0d50*/  LOP3.LUT R0, R0, 0x7ffffffc, RZ, 0xc0, !PT ;  /* 0x7ffffffc00007812 */ /* 0x000fca00078ec0ff */
[----:B------:R-:W-:Y:S01]  /*0d60*/  IMAD.IADD R3, R3, 0x1, -R0 ;  /* 0x0000000103037824 */ /* 0x000fe200078e0a00 */
[----:B------:R-:W2:Y:S02]  /*0d70*/  SYNCS.PHASECHK.TRANS64.TRYWAIT P1, [UR6+0x6050], R2 ;  /* 0x00605002ff0075a7 */ /* 0x000ea40008020146 */
[----:B--2---:R-:W-:Y:S05]  /*0d80*/  @!P1 BRA `(.L_x_15) ;  /* 0x000000a000a89947 */ /* 0x004fea0003800000 */
.L_x_99:
[----:B------:R-:W-:Y:S01]  /*0d90*/  IMAD.SHL.U32 R3, R3, 0x2, RZ ;  /* 0x0000000203037824 */ /* 0x000fe200078e00ff */
[----:B------:R-:W-:Y:S06]  /*0da0*/  @!P0 BRA `(.L_x_16) ;  /* 0x0000000000048947 */ /* 0x000fec0003800000 */
[----:B-1----:R-:W-:Y:S01]  /*0db0*/  BPT.TRAP 0x1 ;  /* 0x000000040000795c */ /* 0x002fe20000300000 */
.L_x_16:
[----:B------:R-:W-:Y:S01]  /*0dc0*/  SHF.L.U32 R7, RZ, 0x1f, RZ ;  /* 0x0000001fff077819 */ /* 0x000fe200000006ff */
[----:B------:R-:W-:Y:S01]  /*0dd0*/  UIADD3 UR9, UR37, 0x6090, URZ ;  /* 0x0000609025097890 */ /* 0x000fe2000fffe03f */
[----:B------:R-:W-:Y:S02]  /*0de0*/  ISETP.NE.AND P2, PT, RZ, UR7, PT ;  /* 0x00000007ff007c0c */ /* 0x000fe4000bf45270 */
[----:B------:R-:W3:Y:S02]  /*0df0*/  SYNCS.PHASECHK.TRANS64.TRYWAIT P1, [UR37+0x6000], R7 ;  /* 0x00600007ff0075a7 */ /* 0x000ee40008020165 */
[----:B---3--:R-:W-:Y:S09]  /*0e00*/  @!P1 BRA `(.L_x_17) ;  /* 0x000000a000a09947 */ /* 0x008ff20003800000 */
.L_x_100:
[----:B------:R-:W-:Y:S01]  /*0e10*/  ULEA UR16, UR36, UR9, 0x3 ;  /* 0x0000000924107291 */ /* 0x000fe2000f8e183f */
[----:B---3--:R-:W-:-:S04]  /*0e20*/  SEL R0, RZ, 0x1, P2 ;  /* 0x00000001ff007807 */ /* 0x008fc80001000000 */
[----:B------:R-:W-:-:S04]  /*0e30*/  SHF.L.U32 R0, R0, 0x1f, RZ ;  /* 0x0000001f00007819 */ /* 0x000fc800000006ff */
[----:B------:R-:W3:Y:S02]  /*0e40*/  SYNCS.PHASECHK.TRANS64.TRYWAIT P1, [UR16+-0x8], R0 ;  /* 0xfffff800ff0075a7 */ /* 0x000ee40008020150 */
[----:B---3--:R-:W-:Y:S05]  /*0e50*/  @!P1 BRA `(.L_x_18) ;  /* 0x000000a000a49947 */ /* 0x008fea0003800000 */
.L_x_101:
[----:B------:R-:W-:Y:S01]  /*0e60*/  USHF.R.U32.HI UR4, URZ, 0x4, UR37 ;  /* 0x000000043f047899 */ /* 0x000fe20008011625 */
[----:B------:R-:W-:Y:S01]  /*0e70*/  WARPGROUP.ARRIVE ;  /* 0x00000000000079c5 */ /* 0x000fe20000000000 */
[----:B------:R-:W-:Y:S01]  /*0e80*/  UIADD3 UR6, UR37, 0x1000, URZ ;  /* 0x0000100025067890 */ /* 0x000fe2000fffe03f */
[----:B------:R-:W3:Y:S01]  /*0e90*/  LDC R6, c[0x0][0x28c] ;  /* 0x0000a300ff067b82 */ /* 0x000ee20000000800 */
[----:B------:R-:W-:Y:S01]  /*0ea0*/  ULOP3.LUT UR4, UR4, 0x3fff, URZ, 0xc0, !UPT ;  /* 0x00003fff04047892 */ /* 0x000fe2000f8ec03f */
[C---:B------:R-:W-:Y:S01]  /*0eb0*/  VIADD R9, R3.reuse, 0x8 ;  /* 0x0000000803097836 */ /* 0x040fe20000000000 */
[----:B------:R-:W-:Y:S01]  /*0ec0*/  USHF.R.U32.HI UR6, URZ, 0x4, UR6 ;  /* 0x000000043f067899 */ /* 0x000fe20008011606 */
[C---:B--2---:R-:W-:Y:S01]  /*0ed0*/  IADD3 R5, R3.reuse, 0x1, RZ ;  /* 0x0000000103057810 */ /* 0x044fe20007ffe0ff */
[----:B------:R-:W-:Y:S01]  /*0ee0*/  ULOP3.LUT UR4, UR4, 0x10000, URZ, 0xfc, !UPT ;  /* 0x0001000004047892 */ /* 0x000fe2000f8efc3f */
[----:B------:R-:W-:Y:S01]  /*0ef0*/  VIADD R11, R3, 0x9 ;  /* 0x00000009030b7836 */ /* 0x000fe20000000000 */
[----:B------:R-:W-:Y:S01]  /*0f00*/  ULOP3.LUT UR8, UR6, 0x3fff, URZ, 0xc0, !UPT ;  /* 0x00003fff06087892 */ /* 0x000fe2000f8ec03f */
[----:B------:R-:W-:Y:S01]  /*0f10*/  P2R R12, PR, RZ, 0x1 ;  /* 0x00000001ff0c7803 */ /* 0x000fe20000000000 */
[----:B------:R-:W-:-:S02]  /*0f20*/  ULEA UR4, UR5, UR4, 0x7 ;  /* 0x0000000405047291 */ /* 0x000fc4000f8e383f */
[----:B------:R-:W-:Y:S01]  /*0f30*/  ULOP3.LUT UR10, UR8, 0x10000, URZ, 0xfc, !UPT ;  /* 0x00010000080a7892 */ /* 0x000fe2000f8efc3f */
[----:B------:R-:W-:Y:S01]  /*0f40*/  UMOV UR5, 0xc0000010 ;  /* 0xc000001000057882 */ /* 0x000fe20000000000 */
[----:B------:R-:W-:Y:S01]  /*0f50*/  UMOV UR15, 0xc0000010 ;  /* 0xc0000010000f7882 */ /* 0x000fe20000000000 */
[----:B------:R-:W-:Y:S02]  /*0f60*/  UMOV UR13, UR5 ;  /* 0x00000005000d7c82 */ /* 0x000fe40008000000 */
[----:B------:R-:W-:Y:S01]  /*0f70*/  UMOV UR12, UR4 ;  /* 0x00000004000c7c82 */ /* 0x000fe20008000000 */
[----:B------:R-:W-:Y:S01]  /*0f80*/  ULDC UR6, c[0x0][0x604] ;  /* 0x0001810000067ab9 */ /* 0x000fe20000000800 */
[----:B------:R-:W-:Y:S01]  /*0f90*/  UMOV UR14, UR10 ;  /* 0x0000000a000e7c82 */ /* 0x000fe20008000000 */
[----:B------:R-:W-:Y:S01]  /*0fa0*/  USHF.L.U32 UR7, UR7, 0x3, URZ ;  /* 0x0000000307077899 */ /* 0x000fe2000800063f */
[----:B------:R-:W-:Y:S03]  /*0fb0*/  HGMMA.64x128x16.F32.BF16 R24, gdesc[UR12], RZ, !UPT, gsb0 ;  /* 0x01e000000c1879f0 */ /* 0x000fe6000c0018ff */
[----:B------:R-:W-:Y:S01]  /*0fc0*/  ULOP3.LUT UR7, UR7, 0x8, URZ, 0xc, !UPT ;  /* 0x0000000807077892 */ /* 0x000fe2000f8e0c3f */
[----:B---3--:R-:W-:-:S02]  /*0fd0*/  ISETP.GE.AND P5, PT, R5, R6, PT ;  /* 0x000000060500720c */ /* 0x008fc40003fa6270 */
[-C--:B------:R-:W-:Y:S01]  /*0fe0*/  ISETP.GE.AND P1, PT, R9, R6.reuse, PT ;  /* 0x000000060900720c */ /* 0x080fe20003f26270 */
[C---:B------:R-:W-:Y:S01]  /*0ff0*/  VIADD R9, R3.reuse, 0x11 ;  /* 0x0000001103097836 */ /* 0x040fe20000000000 */
[C---:B------:R-:W-:Y:S02]  /*1000*/  IADD3 R5, R3.reuse, 0x10, RZ ;  /* 0x0000001003057810 */ /* 0x040fe40007ffe0ff */
[-C--:B------:R-:W-:Y:S02]  /*1010*/  ISETP.GE.AND P6, PT, R3, R6.reuse, PT ;  /* 0x000000060300720c */ /* 0x080fe40003fc6270 */
[-C--:B------:R-:W-:Y:S01]  /*1020*/  ISETP.GE.AND P3, PT, R5, R6.reuse, PT ;  /* 0x000000060500720c */ /* 0x080fe20003f66270 */
[----:B------:R-:W-:Y:S01]  /*1030*/  VIADD R5, R3, 0x18 ;  /* 0x0000001803057836 */ /* 0x000fe20000000000 */
[-C--:B------:R-:W-:Y:S01]  /*1040*/  ISETP.GE.AND P4, PT, R9, R6.reuse, PT ;  /* 0x000000060900720c */ /* 0x080fe20003f86270 */
[----:B------:R-:W-:Y:S01]  /*1050*/  VIADD R9, R3, 0x20 ;  /* 0x0000002003097836 */ /* 0x000fe20000000000 */
[----:B------:R-:W-:Y:S01]  /*1060*/  ISETP.GE.AND P2, PT, R11, R6, PT ;  /* 0x000000060b00720c */ /* 0x000fe20003f46270 */
[----:B------:R-:W-:-:S02]  /*1070*/  WARPGROUP.DEPBAR.LE gsb0, 0x0 ;  /* 0x00008000000079c5 */ /* 0x000fc40000010000 */
[----:B------:R-:W-:Y:S02]  /*1080*/  FSEL R24, R24, -INF , !P6 ;  /* 0xff80000018187808 */ /* 0x000fe40007000000 */
[----:B------:R-:W-:Y:S02]  /*1090*/  FSEL R26, R26, -INF , !P6 ;  /* 0xff8000001a1a7808 */ /* 0x000fe40007000000 */
[----:B------:R-:W-:Y:S02]  /*10a0*/  ISETP.GE.AND P6, PT, R5, R6, PT ;  /* 0x000000060500720c */ /* 0x000fe40003fc6270 */
[----:B------:R-:W-:Y:S02]  /*10b0*/  FSEL R28, R28, -INF , !P1 ;  /* 0xff8000001c1c7808 */ /* 0x000fe40004800000 */
[----:B------:R-:W-:Y:S02]  /*10c0*/  FSEL R30, R30, -INF , !P1 ;  /* 0xff8000001e1e7808 */ /* 0x000fe40004800000 */
[----:B------:R-:W-:-:S02]  /*10d0*/  IADD3 R5, R3, 0x19, RZ ;  /* 0x0000001903057810 */ /* 0x000fc40007ffe0ff */
[-C--:B------:R-:W-:Y:S02]  /*10e0*/  ISETP.GE.AND P1, PT, R9, R6.reuse, PT ;  /* 0x000000060900720c */ /* 0x080fe40003f26270 */
[----:B------:R-:W-:Y:S02]  /*10f0*/  IADD3 R9, R3, 0x28, RZ ;  /* 0x0000002803097810 */ /* 0x000fe40007ffe0ff */
[----:B------:R-:W-:Y:S02]  /*1100*/  FSEL R25, R25, -INF , !P5 ;  /* 0xff80000019197808 */ /* 0x000fe40006800000 */
[----:B------:R-:W-:Y:S02]  /*1110*/  FSEL R27, R27, -INF , !P5 ;  /* 0xff8000001b1b7808 */ /* 0x000fe40006800000 */
[----:B------:R-:W-:Y:S01]  /*1120*/  ISETP.GE.AND P5, PT, R5, R6, PT ;  /* 0x000000060500720c */ /* 0x000fe20003fa6270 */
[----:B------:R-:W-:Y:S01]  /*1130*/  VIADD R5, R3, 0x21 ;  /* 0x0000002103057836 */ /* 0x000fe20000000000 */
[----:B------:R-:W-:-:S02]  /*1140*/  FSEL R32, R32, -INF , !P3 ;  /* 0xff80000020207808 */ /* 0x000fc40005800000 */
[----:B------:R-:W-:Y:S02]  /*1150*/  FSEL R34, R34, -INF , !P3 ;  /* 0xff80000022227808 */ /* 0x000fe40005800000 */
[-C--:B------:R-:W-:Y:S02]  /*1160*/  ISETP.GE.AND P3, PT, R9, R6.reuse, PT ;  /* 0x000000060900720c */ /* 0x080fe40003f66270 */
[----:B------:R-:W-:Y:S02]  /*1170*/  FMNMX R9, R24, R25, !PT ;  /* 0x0000001918097209 */ /* 0x000fe40007800000 */
[----:B------:R-:W-:Y:S02]  /*1180*/  FSEL R29, R29, -INF , !P2 ;  /* 0xff8000001d1d7808 */ /* 0x000fe40005000000 */
[----:B------:R-:W-:Y:S02]  /*1190*/  FSEL R31, R31, -INF , !P2 ;  /* 0xff8000001f1f7808 */ /* 0x000fe40005000000 */
[----:B------:R-:W-:Y:S01]  /*11a0*/  ISETP.GE.AND P2, PT, R5, R6, PT ;  /* 0x000000060500720c */ /* 0x000fe20003f46270 */
[----:B------:R-:W-:Y:S01]  /*11b0*/  VIADD R5, R3, 0x29 ;  /* 0x0000002903057836 */ /* 0x000fe20000000000 */
[----:B------:R-:W-:-:S02]  /*11c0*/  FMNMX R0, R28, R9, !PT ;  /* 0x000000091c007209 */ /* 0x000fc40007800000 */
[----:B------:R-:W-:Y:S02]  /*11d0*/  FSEL R33, R33, -INF , !P4 ;  /* 0xff80000021217808 */ /* 0x000fe40006000000 */
[----:B------:R-:W-:Y:S02]  /*11e0*/  FMNMX R9, R29, R0, !PT ;  /* 0x000000001d097209 */ /* 0x000fe40007800000 */
[----:B------:R-:W-:Y:S02]  /*11f0*/  FSEL R35, R35, -INF , !P4 ;  /* 0xff80000023237808 */ /* 0x000fe40006000000 */
[----:B------:R-:W-:Y:S01]  /*1200*/  ISETP.GE.AND P4, PT, R5, R6, PT ;  /* 0x000000060500720c */ /* 0x000fe20003f86270 */
[----:B------:R-:W-:Y:S01]  /*1210*/  VIADD R5, R3, 0x30 ;  /* 0x0000003003057836 */ /* 0x000fe20000000000 */
[----:B------:R-:W-:Y:S02]  /*1220*/  FMNMX R0, R32, R9, !PT ;  /* 0x0000000920007209 */ /* 0x000fe40007800000 */
[----:B------:R-:W-:-:S02]  /*1230*/  FSEL R36, R36, -INF , !P6 ;  /* 0xff80000024247808 */ /* 0x000fc40007000000 */
[----:B------:R-:W-:Y:S02]  /*1240*/  FSEL R38, R38, -INF , !P6 ;  /* 0xff80000026267808 */ /* 0x000fe40007000000 */
[----:B------:R-:W-:Y:S02]  /*1250*/  ISETP.GE.AND P6, PT, R5, R6, PT ;  /* 0x000000060500720c */ /* 0x000fe40003fc6270 */
[----:B------:R-:W-:Y:S02]  /*1260*/  FMNMX R9, R33, R0, !PT ;  /* 0x0000000021097209 */ /* 0x000fe40007800000 */
[----:B------:R-:W-:Y:S02]  /*1270*/  IADD3 R5, R3, 0x31, RZ ;  /* 0x0000003103057810 */ /* 0x000fe40007ffe0ff */
[----:B------:R-:W-:Y:S02]  /*1280*/  FSEL R37, R37, -INF , !P5 ;  /* 0xff80000025257808 */ /* 0x000fe40006800000 */
[----:B------:R-:W-:-:S02]  /*1290*/  FSEL R39, R39, -INF , !P5 ;  /* 0xff80000027277808 */ /* 0x000fc40006800000 */
[----:B------:R-:W-:Y:S02]  /*12a0*/  FMNMX R0, R36, R9, !PT ;  /* 0x0000000924007209 */ /* 0x000fe40007800000 */
[----:B------:R-:W-:Y:S01]  /*12b0*/  ISETP.GE.AND P5, PT, R5, R6, PT ;  /* 0x000000060500720c */ /* 0x000fe20003fa6270 */
[----:B------:R-:W-:Y:S01]  /*12c0*/  VIADD R5, R3, 0x38 ;  /* 0x0000003803057836 */ /* 0x000fe20000000000 */
[----:B------:R-:W-:Y:S02]  /*12d0*/  FSEL R40, R40, -INF , !P1 ;  /* 0xff80000028287808 */ /* 0x000fe40004800000 */
[----:B------:R-:W-:Y:S02]  /*12e0*/  FMNMX R9, R37, R0, !PT ;  /* 0x0000000025097209 */ /* 0x000fe40007800000 */
[----:B------:R-:W-:Y:S02]  /*12f0*/  FSEL R42, R42, -INF , !P1 ;  /* 0xff8000002a2a7808 */ /* 0x000fe40004800000 */
[----:B------:R-:W-:Y:S01]  /*1300*/  ISETP.GE.AND P1, PT, R5, R6, PT ;  /* 0x000000060500720c */ /* 0x000fe20003f26270 */
[----:B------:R-:W-:Y:S01]  /*1310*/  VIADD R5, R3, 0x39 ;  /* 0x0000003903057836 */ /* 0x000fe20000000000 */
[----:B------:R-:W-:-:S02]  /*1320*/  FSEL R41, R41, -INF , !P2 ;  /* 0xff80000029297808 */ /* 0x000fc40005000000 */
[----:B------:R-:W-:Y:S02]  /*1330*/  FMNMX R0, R40, R9, !PT ;  /* 0x0000000928007209 */ /* 0x000fe40007800000 */
[----:B------:R-:W-:Y:S02]  /*1340*/  FSEL R43, R43, -INF , !P2 ;  /* 0xff8000002b2b7808 */ /* 0x000fe40005000000 */
[----:B------:R-:W-:Y:S02]  /*1350*/  FSEL R44, R44, -INF , !P3 ;  /* 0xff8000002c2c7808 */ /* 0x000fe40005800000 */
[----:B------:R-:W-:Y:S02]  /*1360*/  FMNMX R9, R41, R0, !PT ;  /* 0x0000000029097209 */ /* 0x000fe40007800000 */
[----:B------:R-:W-:Y:S02]  /*1370*/  ISETP.GE.AND P2, PT, R5, R6, PT ;  /* 0x000000060500720c */ /* 0x000fe40003f46270 */
[----:B------:R-:W-:-:S02]  /*1380*/  IADD3 R5, R3, 0x40, RZ ;  /* 0x0000004003057810 */ /* 0x000fc40007ffe0ff */
[----:B------:R-:W-:Y:S02]  /*1390*/  FSEL R45, R45, -INF , !P4 ;  /* 0xff8000002d2d7808 */ /* 0x000fe40006000000 */
[----:B------:R-:W-:Y:S02]  /*13a0*/  FMNMX R0, R44, R9, !PT ;  /* 0x000000092c007209 */ /* 0x000fe40007800000 */
[----:B------:R-:W-:Y:S02]  /*13b0*/  FSEL R46, R46, -INF , !P3 ;  /* 0xff8000002e2e7808 */ /* 0x000fe40005800000 */
[----:B------:R-:W-:Y:S01]  /*13c0*/  ISETP.GE.AND P3, PT, R5, R6, PT ;  /* 0x000000060500720c */ /* 0x000fe20003f66270 */
[----:B------:R-:W-:Y:S01]  /*13d0*/  VIADD R5, R3, 0x41 ;  /* 0x0000004103057836 */ /* 0x000fe20000000000 */
[----:B------:R-:W-:Y:S02]  /*13e0*/  FSEL R48, R48, -INF , !P6 ;  /* 0xff80000030307808 */ /* 0x000fe40007000000 */
[----:B------:R-:W-:-:S02]  /*13f0*/  FMNMX R9, R45, R0, !PT ;  /* 0x000000002d097209 */ /* 0x000fc40007800000 */
[----:B------:R-:W-:Y:S02]  /*1400*/  FSEL R47, R47, -INF , !P4 ;  /* 0xff8000002f2f7808 */ /* 0x000fe40006000000 */
[----:B------:R-:W-:Y:S01]  /*1410*/  ISETP.GE.AND P4, PT, R5, R6, PT ;  /* 0x000000060500720c */ /* 0x000fe20003f86270 */
[----:B------:R-:W-:Y:S01]  /*1420*/  VIADD R5, R3, 0x48 ;  /* 0x0000004803057836 */ /* 0x000fe20000000000 */
[----:B------:R-:W-:Y:S02]  /*1430*/  FSEL R49, R49, -INF , !P5 ;  /* 0xff80000031317808 */ /* 0x000fe40006800000 */
[----:B------:R-:W-:Y:S02]  /*1440*/  FMNMX R0, R48, R9, !PT ;  /* 0x0000000930007209 */ /* 0x000fe40007800000 */
[----:B------:R-:W-:Y:S02]  /*1450*/  FSEL R52, R52, -INF , !P1 ;  /* 0xff80000034347808 */ /* 0x000fe40004800000 */
[----:B------:R-:W-:-:S02]  /*1460*/  FMNMX R9, R49, R0, !PT ;  /* 0x0000000031097209 */ /* 0x000fc40007800000 */
[----:B------:R-:W-:Y:S02]  /*1470*/  FSEL R50, R50, -INF , !P6 ;  /* 0xff80000032327808 */ /* 0x000fe40007000000 */
[----:B------:R-:W-:Y:S02]  /*1480*/  ISETP.GE.AND P6, PT, R5, R6, PT ;  /* 0x000000060500720c */ /* 0x000fe40003fc6270 */
[----:B------:R-:W-:Y:S02]  /*1490*/  IADD3 R5, R3, 0x49, RZ ;  /* 0x0000004903057810 */ /* 0x000fe40007ffe0ff */
[----:B------:R-:W-:Y:S02]  /*14a0*/  FSEL R53, R53, -INF , !P2 ;  /* 0xff80000035357808 */ /* 0x000fe40005000000 */
[----:B------:R-:W-:Y:S02]  /*14b0*/  FMNMX R0, R52, R9, !PT ;  /* 0x0000000934007209 */ /* 0x000fe40007800000 */
[----:B------:R-:W-:-:S02]  /*14c0*/  FSEL R51, R51, -INF , !P5 ;  /* 0xff80000033337808 */ /* 0x000fc40006800000 */
[----:B------:R-:W-:Y:S01]  /*14d0*/  ISETP.GE.AND P5, PT, R5, R6, PT ;  /* 0x000000060500720c */ /* 0x000fe20003fa6270 */
[----:B------:R-:W-:Y:S01]  /*14e0*/  VIADD R5, R3, 0x50 ;  /* 0x0000005003057836 */ /* 0x000fe20000000000 */
[----:B------:R-:W-:Y:S02]  /*14f0*/  FSEL R56, R56, -INF , !P3 ;  /* 0xff80000038387808 */ /* 0x000fe40005800000 */
[----:B------:R-:W-:Y:S02]  /*1500*/  FMNMX R9, R53, R0, !PT ;  /* 0x0000000035097209 */ /* 0x000fe40007800000 */
[----:B------:R-:W-:Y:S02]  /*1510*/  FSEL R54, R54, -INF , !P1 ;  /* 0xff80000036367808 */ /* 0x000fe40004800000 */
[----:B------:R-:W-:Y:S02]  /*1520*/  FSEL R57, R57, -INF , !P4 ;  /* 0xff80000039397808 */ /* 0x000fe40006000000 */
[----:B------:R-:W-:-:S02]  /*1530*/  FMNMX R0, R56, R9, !PT ;  /* 0x0000000938007209 */ /* 0x000fc40007800000 */
[----:B------:R-:W-:Y:S01]  /*1540*/  ISETP.GE.AND P1, PT, R5, R6, PT ;  /* 0x000000060500720c */ /* 0x000fe20003f26270 */
[----:B------:R-:W-:Y:S01]  /*1550*/  VIADD R5, R3, 0x51 ;  /* 0x0000005103057836 */ /* 0x000fe20000000000 */
[----:B------:R-:W-:Y:S02]  /*1560*/  FSEL R60, R60, -INF , !P6 ;  /* 0xff8000003c3c7808 */ /* 0x000fe40007000000 */
[----:B------:R-:W-:Y:S02]  /*1570*/  FMNMX R9, R57, R0, !PT ;  /* 0x0000000039097209 */ /* 0x000fe40007800000 */
[----:B------:R-:W-:Y:S02]  /*1580*/  FSEL R55, R55, -INF , !P2 ;  /* 0xff80000037377808 */ /* 0x000fe40005000000 */
        /* <DEDUP_REMOVED lines=9> */
[----:B------:R-:W-:Y:S02]  /*1620*/  IADD3 R9, R3, 0x61, RZ ;  /* 0x0000006103097810 */ /* 0x000fe40007ffe0ff */
[----:B------:R-:W-:Y:S02]  /*1630*/  FSEL R65, R65, -INF , !P2 ;  /* 0xff80000041417808 */ /* 0x000fe40005000000 */
[----:B------:R-:W-:Y:S02]  /*1640*/  FMNMX R0, R64, R11, !PT ;  /* 0x0000000b40007209 */ /* 0x000fe40007800000 */
[----:B------:R-:W-:Y:S02]  /*1650*/  FSEL R59, R59, -INF , !P4 ;  /* 0xff8000003b3b7808 */ /* 0x000fe40006000000 */
[-C--:B------:R-:W-:Y:S01]  /*1660*/  ISETP.GE.AND P4, PT, R5, R6.reuse, PT ;  /* 0x000000060500720c */ /* 0x080fe20003f86270 */
[----:B------:R-:W-:Y:S01]  /*1670*/  VIADD R5, R3, 0x60 ;  /* 0x0000006003057836 */ /* 0x000fe20000000000 */
[----:B------:R-:W-:Y:S01]  /*1680*/  ISETP.GE.AND P0, PT, R9, R6, PT ;  /* 0x000000060900720c */ /* 0x000fe20003f06270 */
[----:B------:R-:W-:Y:S01]  /*1690*/  VIADD R9, R3, 0x68 ;  /* 0x0000006803097836 */ /* 0x000fe20000000000 */
[----:B------:R-:W-:-:S02]  /*16a0*/  FSEL R68, R68, -INF , !P3 ;  /* 0xff80000044447808 */ /* 0x000fc40005800000 */
[----:B------:R-:W-:Y:S02]  /*16b0*/  FMNMX R11, R65, R0, !PT ;  /* 0x00000000410b7209 */ /* 0x000fe40007800000 */
[----:B------:R-:W-:Y:S02]  /*16c0*/  FSEL R62, R62, -INF , !P6 ;  /* 0xff8000003e3e7808 */ /* 0x000fe40007000000 */
[----:B------:R-:W-:Y:S02]  /*16d0*/  ISETP.GE.AND P6, PT, R5, R6, PT ;  /* 0x000000060500720c */ /* 0x000fe40003fc6270 */
        /* <DEDUP_REMOVED lines=9> */
[----:B------:R-:W-:-:S02]  /*1770*/  FSEL R73, R73, -INF , !P0 ;  /* 0xff80000049497808 */ /* 0x000fc40004000000 */
[----:B------:R-:W-:Y:S02]  /*1780*/  FMNMX R0, R72, R11, !PT ;  /* 0x0000000b48007209 */ /* 0x000fe40007800000 */
[----:B------:R-:W-:Y:S02]  /*1790*/  IADD3 R9, R3, 0x70, RZ ;  /* 0x0000007003097810 */ /* 0x000fe40007ffe0ff */
[----:B------:R-:W-:Y:S02]  /*17a0*/  FSEL R70, R70, -INF , !P3 ;  /* 0xff80000046467808 */ /* 0x000fe40005800000 */
[----:B------:R-:W-:Y:S02]  /*17b0*/  FSEL R76, R76, -INF , !P1 ;  /* 0xff8000004c4c7808 */ /* 0x000fe40004800000 */
[----:B------:R-:W-:Y:S02]  /*17c0*/  FMNMX R11, R73, R0, !PT ;  /* 0x00000000490b7209 */ /* 0x000fe40007800000 */
[----:B------:R-:W-:Y:S01]  /*17d0*/  ISETP.GE.AND P3, PT, R9, R6, PT ;  /* 0x000000060900720c */ /* 0x000fe20003f66270 */
[----:B------:R-:W-:Y:S01]  /*17e0*/  VIADD R9, R3, 0x71 ;  /* 0x0000007103097836 */ /* 0x000fe20000000000 */
[----:B------:R-:W-:-:S02]  /*17f0*/  FSEL R77, R77, -INF , !P2 ;  /* 0xff8000004d4d7808 */ /* 0x000fc40005000000 */
[----:B------:R-:W-:Y:S02]  /*1800*/  FMNMX R0, R76, R11, !PT ;  /* 0x0000000b4c007209 */ /* 0x000fe40007800000 */
[----:B------:R-:W-:Y:S02]  /*1810*/  FSEL R71, R71, -INF , !P4 ;  /* 0xff80000047477808 */ /* 0x000fe40006000000 */
[----:B------:R-:W-:Y:S01]  /*1820*/  ISETP.GE.AND P4, PT, R9, R6, PT ;  /* 0x000000060900720c */ /* 0x000fe20003f86270 */
[----:B------:R-:W-:Y:S01]  /*1830*/  VIADD R9, R3, 0x78 ;  /* 0x0000007803097836 */ /* 0x000fe20000000000 */
[----:B------:R-:W-:Y:S02]  /*1840*/  FSEL R80, R80, -INF , !P3 ;  /* 0xff80000050507808 */ /* 0x000fe40005800000 */
[----:B------:R-:W-:Y:S02]  /*1850*/  FMNMX R13, R77, R0, !PT ;  /* 0x000000004d0d7209 */ /* 0x000fe40007800000 */
[----:B------:R-:W-:-:S02]  /*1860*/  FSEL R63, R63, -INF , !P5 ;  /* 0xff8000003f3f7808 */ /* 0x000fc40006800000 */
[----:B------:R-:W-:Y:S02]  /*1870*/  IADD3 R11, R3, 0x79, RZ ;  /* 0x00000079030b7810 */ /* 0x000fe40007ffe0ff */
[----:B------:R-:W-:Y:S02]  /*1880*/  FSEL R81, R81, -INF , !P4 ;  /* 0xff80000051517808 */ /* 0x000fe40006000000 */
[----:B------:R-:W-:Y:S02]  /*1890*/  FMNMX R0, R80, R13, !PT ;  /* 0x0000000d50007209 */ /* 0x000fe40007800000 */
[----:B------:R-:W-:Y:S02]  /*18a0*/  ISETP.GE.AND P5, PT, R9, R6, PT ;  /* 0x000000060900720c */ /* 0x000fe40003fa6270 */
[----:B------:R-:W-:Y:S02]  /*18b0*/  FMNMX R9, R81, R0, !PT ;  /* 0x0000000051097209 */ /* 0x000fe40007800000 */
[----:B------:R-:W-:-:S02]  /*18c0*/  FSEL R84, R84, -INF , !P5 ;  /* 0xff80000054547808 */ /* 0x000fc40006800000 */
[----:B------:R-:W-:Y:S02]  /*18d0*/  ISETP.GE.AND P6, PT, R11, R6, PT ;  /* 0x000000060b00720c */ /* 0x000fe40003fc6270 */
[----:B------:R-:W-:Y:S02]  /*18e0*/  FMNMX R0, R84, R9, !PT ;  /* 0x0000000954007209 */ /* 0x000fe40007800000 */
[----:B------:R-:W-:Y:S02]  /*18f0*/  FSEL R85, R85, -INF , !P6 ;  /* 0xff80000055557808 */ /* 0x000fe40007000000 */
[----:B------:R-:W-:Y:S02]  /*1900*/  P2R R8, PR, RZ, 0x2 ;  /* 0x00000002ff087803 */ /* 0x000fe40000000000 */
[----:B------:R-:W-:Y:S02]  /*1910*/  FMNMX R0, R85, R0, !PT ;  /* 0x0000000055007209 */ /* 0x000fe40007800000 */
[----:B------:R-:W-:-:S02]  /*1920*/  P2R R10, PR, RZ, 0x1 ;  /* 0x00000001ff0a7803 */ /* 0x000fc40000000000 */
[----:B------:R-:W-:Y:S01]  /*1930*/  ISETP.GE.AND P0, PT, R5, R6, PT ;  /* 0x000000060500720c */ /* 0x000fe20003f06270 */
[----:B------:R-:W2:Y:S01]  /*1940*/  SHFL.BFLY PT, R9, R0, 0x1, 0x1f ;  /* 0x0c201f0000097f89 */ /* 0x000ea200000e0000 */
[----:B------:R-:W-:Y:S02]  /*1950*/  FMNMX R5, R26, R27, !PT ;  /* 0x0000001b1a057209 */ /* 0x000fe40007800000 */
[----:B------:R-:W-:Y:S02]  /*1960*/  FSEL R74, R74, -INF , !P0 ;  /* 0xff8000004a4a7808 */ /* 0x000fe40004000000 */
[----:B------:R-:W-:Y:S02]  /*1970*/  ISETP.NE.AND P0, PT, R10, RZ, PT ;  /* 0x000000ff0a00720c */ /* 0x000fe40003f05270 */
[----:B------:R-:W-:Y:S02]  /*1980*/  FSEL R79, R79, -INF , !P2 ;  /* 0xff8000004f4f7808 */ /* 0x000fe40005000000 */
[----:B------:R-:W-:-:S02]  /*1990*/  FSEL R82, R82, -INF , !P3 ;  /* 0xff80000052527808 */ /* 0x000fc40005800000 */
[----:B------:R-:W-:Y:S02]  /*19a0*/  FSEL R83, R83, -INF , !P4 ;  /* 0xff80000053537808 */ /* 0x000fe40006000000 */
[----:B------:R-:W-:Y:S02]  /*19b0*/  FSEL R86, R86, -INF , !P5 ;  /* 0xff80000056567808 */ /* 0x000fe40006800000 */
[----:B------:R-:W-:Y:S02]  /*19c0*/  FSEL R87, R87, -INF , !P6 ;  /* 0xff80000057577808 */ /* 0x000fe40007000000 */
[----:B------:R-:W-:Y:S02]  /*19d0*/  FSEL R75, R75, -INF , !P0 ;  /* 0xff8000004b4b7808 */ /* 0x000fe40004000000 */
[----:B------:R-:W-:Y:S02]  /*19e0*/  ISETP.NE.AND P0, PT, R12, RZ, PT ;  /* 0x000000ff0c00720c */ /* 0x000fe40003f05270 */
[----:B--2---:R-:W-:-:S02]  /*19f0*/  FMNMX R9, R0, R9, !PT ;  /* 0x0000000900097209 */ /* 0x004fc40007800000 */
[----:B------:R-:W-:-:S03]  /*1a00*/  FMNMX R0, R30, R5, !PT ;  /* 0x000000051e007209 */ /* 0x000fc60007800000 */
[----:B------:R-:W2:Y:S01]  /*1a10*/  SHFL.BFLY PT, R4, R9, 0x2, 0x1f ;  /* 0x0c401f0009047f89 */ /* 0x000ea200000e0000 */
[----:B------:R-:W-:-:S04]  /*1a20*/  FMNMX R5, R31, R0, !PT ;  /* 0x000000001f057209 */ /* 0x000fc80007800000 */
[----:B------:R-:W-:-:S04]  /*1a30*/  FMNMX R0, R34, R5, !PT ;  /* 0x0000000522007209 */ /* 0x000fc80007800000 */
[----:B------:R-:W-:-:S04]  /*1a40*/  FMNMX R5, R35, R0, !PT ;  /* 0x0000000023057209 */ /* 0x000fc80007800000 */
[----:B------:R-:W-:-:S04]  /*1a50*/  FMNMX R0, R38, R5, !PT ;  /* 0x0000000526007209 */ /* 0x000fc80007800000 */
[----:B------:R-:W-:-:S04]  /*1a60*/  FMNMX R5, R39, R0, !PT ;  /* 0x0000000027057209 */ /* 0x000fc80007800000 */
[----:B------:R-:W-:Y:S02]  /*1a70*/  FMNMX R0, R42, R5, !PT ;  /* 0x000000052a007209 */ /* 0x000fe40007800000 */
[----:B--2---:R-:W-:Y:S02]  /*1a80*/  FMNMX R4, R9, R4, !PT ;  /* 0x0000000409047209 */ /* 0x004fe40007800000 */
[----:B------:R-:W-:Y:S02]  /*1a90*/  FMNMX R5, R43, R0, !PT ;  /* 0x000000002b057209 */ /* 0x000fe40007800000 */
[----:B------:R-:W-:Y:S02]  /*1aa0*/  FSETP.NEU.AND P1, PT, R4, -INF , PT ;  /* 0xff8000000400780b */ /* 0x000fe40003f2d000 */
[----:B------:R-:W-:Y:S02]  /*1ab0*/  FMNMX R0, R46, R5, !PT ;  /* 0x000000052e007209 */ /* 0x000fe40007800000 */
[----:B------:R-:W-:-:S02]  /*1ac0*/  FSEL R2, R4, RZ, P1 ;  /* 0x000000ff04027208 */ /* 0x000fc40000800000 */
[----:B------:R-:W-:Y:S02]  /*1ad0*/  ISETP.NE.AND P1, PT, R8, RZ, PT ;  /* 0x000000ff0800720c */ /* 0x000fe40003f25270 */
[----:B------:R-:W-:Y:S01]  /*1ae0*/  FMNMX R5, R47, R0, !PT ;  /* 0x000000002f057209 */ /* 0x000fe20007800000 */
[----:B------:R-:W-:Y:S01]  /*1af0*/  FMUL R2, R2, UR6 ;  /* 0x0000000602027c20 */ /* 0x000fe20008400000 */
[----:B------:R-:W-:Y:S02]  /*1b00*/  FSEL R78, R78, -INF , !P1 ;  /* 0xff8000004e4e7808 */ /* 0x000fe40004800000 */
[----:B------:R-:W-:Y:S01]  /*1b10*/  FMNMX R0, R50, R5, !PT ;  /* 0x0000000532007209 */ /* 0x000fe20007800000 */
[--C-:B------:R-:W-:Y:S01]  /*1b20*/  FFMA R24, R24, UR6, -R2.reuse ;  /* 0x0000000618187c23 */ /* 0x100fe20008000802 */
[--C-:B------:R-:W-:Y:S01]  /*1b30*/  FFMA R9, R25, UR6, -R2.reuse ;  /* 0x0000000619097c23 */ /* 0x100fe20008000802 */
[--C-:B------:R-:W-:Y:S01]  /*1b40*/  FFMA R8, R28, UR6, -R2.reuse ;  /* 0x000000061c087c23 */ /* 0x100fe20008000802 */
[--C-:B------:R-:W-:Y:S01]  /*1b50*/  FFMA R11, R29, UR6, -R2.reuse ;  /* 0x000000061d0b7c23 */ /* 0x100fe20008000802 */
[--C-:B------:R-:W-:Y:S01]  /*1b60*/  FFMA R10, R36, UR6, -R2.reuse ;  /* 0x00000006240a7c23 */ /* 0x100fe20008000802 */
[----:B------:R-:W-:Y:S01]  /*1b70*/  FSETP.GEU.AND P1, PT, R24, -126, PT ;  /* 0xc2fc00001800780b */ /* 0x000fe20003f2e000 */
        /* <DEDUP_REMOVED lines=11> */
[----:B------:R-:W-:Y:S01]  /*1c30*/  FMNMX R5, R51, R0, !PT ;  /* 0x0000000033057209 */ /* 0x000fe20007800000 */
[----:B------:R-:W-:Y:S01]  /*1c40*/  @!P1 FMUL R24, R24, 0.5 ;  /* 0x3f00000018189820 */ /* 0x000fe20000400000 */
[--C-:B------:R-:W-:Y:S01]  /*1c50*/  FFMA R12, R44, UR6, -R2.reuse ;  /* 0x000000062c0c7c23 */ /* 0x100fe20008000802 */
[----:B------:R-:W-:Y:S01]  /*1c60*/  @!P2 FMUL R9, R9, 0.5 ;  /* 0x3f0000000909a820 */ /* 0x000fe20000400000 */
[----:B------:R-:W-:Y:S01]  /*1c70*/  FMNMX R0, R54, R5, !PT ;  /* 0x0000000536007209 */ /* 0x000fe20007800000 */
[----:B------:R-:W-:Y:S01]  /*1c80*/  @!P3 FMUL R8, R8, 0.5 ;  /* 0x3f0000000808b820 */ /* 0x000fe20000400000 */
[--C-:B------:R-:W-:Y:S01]  /*1c90*/  FFMA R19, R45, UR6, -R2.reuse ;  /* 0x000000062d137c23 */ /* 0x100fe20008000802 */
[----:B------:R-:W2:Y:S01]  /*1ca0*/  MUFU.EX2 R24, R24 ;  /* 0x0000001800187308 */ /* 0x000ea20000000800 */
[----:B------:R-:W-:Y:S01]  /*1cb0*/  @!P4 FMUL R11, R11, 0.5 ;  /* 0x3f0000000b0bc820 */ /* 0x000fe20000400000 */
[----:B------:R-:W-:Y:S01]  /*1cc0*/  @!P5 FMUL R28, R28, 0.5 ;  /* 0x3f0000001c1cd820 */ /* 0x000fe20000400000 */
[----:B------:R-:W-:Y:S01]  /*1cd0*/  FMNMX R5, R55, R0, !PT ;  /* 0x0000000037057209 */ /* 0x000fe20007800000 */
[----:B------:R-:W-:Y:S01]  /*1ce0*/  @!P6 FMUL R13, R13, 0.5 ;  /* 0x3f0000000d0de820 */ /* 0x000fe20000400000 */
[--C-:B------:R-:W-:Y:S01]  /*1cf0*/  FFMA R21, R49, UR6, -R2.reuse ;  /* 0x0000000631157c23 */ /* 0x100fe20008000802 */
[--C-:B------:R-:W-:Y:S01]  /*1d00*/  FFMA R14, R52, UR6, -R2.reuse ;  /* 0x00000006340e7c23 */ /* 0x100fe20008000802 */
[----:B------:R-:W-:Y:S01]  /*1d10*/  FMNMX R0, R58, R5, !PT ;  /* 0x000000053a007209 */ /* 0x000fe20007800000 */
[----:B------:R-:W3:Y:S01]  /*1d20*/  MUFU.EX2 R9, R9 ;  /* 0x0000000900097308 */ /* 0x000ee20000000800 */
[--C-:B------:R-:W-:Y:S01]  /*1d30*/  FFMA R23, R53, UR6, -R2.reuse ;  /* 0x0000000635177c23 */ /* 0x100fe20008000802 */
[--C-:B------:R-:W-:Y:S01]  /*1d40*/  FFMA R60, R60, UR6, -R2.reuse ;  /* 0x000000063c3c7c23 */ /* 0x100fe20008000802 */
[----:B------:R-:W-:Y:S01]  /*1d50*/  FMNMX R5, R59, R0, !PT ;  /* 0x000000003b057209 */ /* 0x000fe20007800000 */
[--C-:B------:R-:W-:Y:S01]  /*1d60*/  FFMA R25, R56, UR6, -R2.reuse ;  /* 0x0000000638197c23 */ /* 0x100fe20008000802 */
[--C-:B------:R-:W-:Y:S01]  /*1d70*/  FFMA R57, R57, UR6, -R2.reuse ;  /* 0x0000000639397c23 */ /* 0x100fe20008000802 */
[--C-:B------:R-:W-:Y:S01]  /*1d80*/  FFMA R61, R61, UR6, -R2.reuse ;  /* 0x000000063d3d7c23 */ /* 0x100fe20008000802 */
[----:B------:R-:W-:Y:S01]  /*1d90*/  FMNMX R0, R62, R5, !PT ;  /* 0x000000053e007209 */ /* 0x000fe20007800000 */
[----:B------:R-:W4:Y:S01]  /*1da0*/  MUFU.EX2 R8, R8 ;  /* 0x0000000800087308 */ /* 0x000f220000000800 */
[----:B--2---:R-:W-:Y:S01]  /*1db0*/  @!P1 FMUL R24, R24, R24 ;  /* 0x0000001818189220 */ /* 0x004fe20000400000 */
[----:B------:R-:W-:Y:S01]  /*1dc0*/  FSETP.GEU.AND P1, PT, R10, -126, PT ;  /* 0xc2fc00000a00780b */ /* 0x000fe20003f2e000 */
[--C-:B------:R-:W-:Y:S01]  /*1dd0*/  FFMA R64, R64, UR6, -R2.reuse ;  /* 0x0000000640407c23 */ /* 0x100fe20008000802 */
[----:B------:R-:W-:Y:S01]  /*1de0*/  FMNMX R5, R63, R0, !PT ;  /* 0x000000003f057209 */ /* 0x000fe20007800000 */
[--C-:B------:R-:W-:Y:S01]  /*1df0*/  FFMA R65, R65, UR6, -R2.reuse ;  /* 0x0000000641417c23 */ /* 0x100fe20008000802 */
[--C-:B------:R-:W-:Y:S01]  /*1e00*/  FFMA R72, R72, UR6, -R2.reuse ;  /* 0x0000000648487c23 */ /* 0x100fe20008000802 */
[--C-:B------:R-:W-:Y:S01]  /*1e10*/  FFMA R68, R68, UR6, -R2.reuse ;  /* 0x0000000644447c23 */ /* 0x100fe20008000802 */
[----:B------:R-:W2:Y:S01]  /*1e20*/  MUFU.EX2 R11, R11 ;  /* 0x0000000b000b7308 */ /* 0x000ea20000000800 */
[----:B---3--:R-:W-:Y:S01]  /*1e30*/  @!P2 FMUL R9, R9, R9 ;  /* 0x000000090909a220 */ /* 0x008fe20000400000 */
[----:B------:R-:W-:Y:S01]  /*1e40*/  FSETP.GEU.AND P2, PT, R15, -126, PT ;  /* 0xc2fc00000f00780b */ /* 0x000fe20003f4e000 */
[--C-:B------:R-:W-:Y:S01]  /*1e50*/  FFMA R69, R69, UR6, -R2.reuse ;  /* 0x0000000645457c23 */ /* 0x100fe20008000802 */
[----:B------:R-:W-:Y:S01]  /*1e60*/  FMNMX R0, R66, R5, !PT ;  /* 0x0000000542007209 */ /* 0x000fe20007800000 */
[--C-:B------:R-:W-:Y:S01]  /*1e70*/  FFMA R73, R73, UR6, -R2.reuse ;  /* 0x0000000649497c23 */ /* 0x100fe20008000802 */
[--C-:B------:R-:W-:Y:S01]  /*1e80*/  FFMA R76, R76, UR6, -R2.reuse ;  /* 0x000000064c4c7c23 */ /* 0x100fe20008000802 */
[----:B------:R-:W-:Y:S01]  /*1e90*/  @!P1 FMUL R10, R10, 0.5 ;  /* 0x3f0000000a0a9820 */ /* 0x000fe20000400000 */
[----:B------:R-:W3:Y:S01]  /*1ea0*/  MUFU.EX2 R28, R28 ;  /* 0x0000001c001c7308 */ /* 0x000ee20000000800 */
[----:B----4-:R-:W-:Y:S01]  /*1eb0*/  @!P3 FMUL R8, R8, R8 ;  /* 0x000000080808b220 */ /* 0x010fe20000400000 */
[----:B------:R-:W-:Y:S01]  /*1ec0*/  FSETP.GEU.AND P3, PT, R32, -126, PT ;  /* 0xc2fc00002000780b */ /* 0x000fe20003f6e000 */
[--C-:B------:R-:W-:Y:S01]  /*1ed0*/  FFMA R77, R77, UR6, -R2.reuse ;  /* 0x000000064d4d7c23 */ /* 0x100fe20008000802 */
[----:B------:R-:W-:Y:S01]  /*1ee0*/  FMNMX R5, R67, R0, !PT ;  /* 0x0000000043057209 */ /* 0x000fe20007800000 */
[--C-:B------:R-:W-:Y:S01]  /*1ef0*/  FFMA R81, R81, UR6, -R2.reuse ;  /* 0x0000000651517c23 */ /* 0x100fe20008000802 */
[--C-:B------:R-:W-:Y:S01]  /*1f00*/  FFMA R80, R80, UR6, -R2.reuse ;  /* 0x0000000650507c23 */ /* 0x100fe20008000802 */
[----:B------:R-:W-:Y:S01]  /*1f10*/  @!P2 FMUL R15, R15, 0.5 ;  /* 0x3f0000000f0fa820 */ /* 0x000fe20000400000 */
[----:B------:R-:W4:Y:S01]  /*1f20*/  MUFU.EX2 R10, R10 ;  /* 0x0000000a000a7308 */ /* 0x000f220000000800 */
[----:B--2---:R-:W-:Y:S01]  /*1f30*/  @!P4 FMUL R11, R11, R11 ;  /* 0x0000000b0b0bc220 */ /* 0x004fe20000400000 */
[----:B------:R-:W-:Y:S01]  /*1f40*/  FSETP.GEU.AND P4, PT, R17, -126, PT ;  /* 0xc2fc00001100780b */ /* 0x000fe20003f8e000 */
[--C-:B------:R-:W-:Y:S01]  /*1f50*/  FFMA R84, R84, UR6, -R2.reuse ;  /* 0x0000000654547c23 */ /* 0x100fe20008000802 */
[----:B------:R-:W-:Y:S01]  /*1f60*/  FMNMX R0, R70, R5, !PT ;  /* 0x0000000546007209 */ /* 0x000fe20007800000 */
[----:B------:R-:W-:-:S02]  /*1f70*/  FFMA R2, R85, UR6, -R2 ;  /* 0x0000000655027c23 */ /* 0x000fc40008000802 */
[----:B------:R-:W-:Y:S01]  /*1f80*/  @!P3 FMUL R32, R32, 0.5 ;  /* 0x3f0000002020b820 */ /* 0x000fe20000400000 */
[----:B------:R-:W2:Y:S01]  /*1f90*/  MUFU.EX2 R13, R13 ;  /* 0x0000000d000d7308 */ /* 0x000ea20000000800 */
[----:B---3--:R-:W-:Y:S01]  /*1fa0*/  @!P5 FMUL R28, R28, R28 ;  /* 0x0000001c1c1cd220 */ /* 0x008fe20000400000 */
[----:B------:R-:W-:Y:S02]  /*1fb0*/  FSETP.GEU.AND P5, PT, R12, -126, PT ;  /* 0xc2fc00000c00780b */ /* 0x000fe40003fae000 */
[----:B------:R-:W-:-:S03]  /*1fc0*/  FMNMX R5, R71, R0, !PT ;  /* 0x0000000047057209 */ /* 0x000fc60007800000 */
[----:B------:R-:W-:Y:S01]  /*1fd0*/  @!P4 FMUL R17, R17, 0.5 ;  /* 0x3f0000001111c820 */ /* 0x000fe20000400000 */
[----:B------:R-:W3:Y:S01]  /*1fe0*/  MUFU.EX2 R15, R15 ;  /* 0x0000000f000f7308 */ /* 0x000ee20000000800 */
[----:B----4-:R-:W-:Y:S01]  /*1ff0*/  @!P1 FMUL R10, R10, R10 ;  /* 0x0000000a0a0a9220 */ /* 0x010fe20000400000 */
[----:B------:R-:W-:Y:S02]  /*2000*/  FSETP.GEU.AND P1, PT, R36, -126, PT ;  /* 0xc2fc00002400780b */ /* 0x000fe40003f2e000 */
[----:B------:R-:W-:-:S03]  /*2010*/  FMNMX R0, R74, R5, !PT ;  /* 0x000000054a007209 */ /* 0x000fc60007800000 */
[----:B------:R-:W-:Y:S01]  /*2020*/  @!P5 FMUL R12, R12, 0.5 ;  /* 0x3f0000000c0cd820 */ /* 0x000fe20000400000 */
[----:B------:R-:W4:Y:S01]  /*2030*/  MUFU.EX2 R32, R32 ;  /* 0x0000002000207308 */ /* 0x000f220000000800 */
[----:B--2---:R-:W-:Y:S01]  /*2040*/  @!P6 FMUL R13, R13, R13 ;  /* 0x0000000d0d0de220 */ /* 0x004fe20000400000 */
[----:B------:R-:W-:Y:S02]  /*2050*/  FSETP.GEU.AND P6, PT, R19, -126, PT ;  /* 0xc2fc00001300780b */ /* 0x000fe40003fce000 */
[----:B------:R-:W-:-:S03]  /*2060*/  FMNMX R5, R75, R0, !PT ;  /* 0x000000004b057209 */ /* 0x000fc60007800000 */
        /* <DEDUP_REMOVED lines=32> */
[----:B------:R-:W5:Y:S01]  /*2270*/  SHFL.BFLY PT, R5, R0, 0x1, 0x1f ;  /* 0x0c201f0000057f89 */ /* 0x000f6200000e0000 */
[----:B---3--:R-:W-:Y:S01]  /*2280*/  @!P2 FMUL R21, R21, R21 ;  /* 0x000000151515a220 */ /* 0x008fe20000400000 */
[----:B------:R-:W-:-:S04]  /*2290*/  FSETP.GEU.AND P2, PT, R61, -126, PT ;  /* 0xc2fc00003d00780b */ /* 0x000fc80003f4e000 */
[----:B------:R-:W-:Y:S01]  /*22a0*/  @!P6 FMUL R57, R57, 0.5 ;  /* 0x3f0000003939e820 */ /* 0x000fe20000400000 */
[----:B------:R-:W3:Y:S01]  /*22b0*/  MUFU.EX2 R29, R60 ;  /* 0x0000003c001d7308 */ /* 0x000ee20000000800 */
[----:B----4-:R-:W-:Y:S01]  /*22c0*/  @!P3 FMUL R14, R14, R14 ;  /* 0x0000000e0e0eb220 */ /* 0x010fe20000400000 */
[----:B------:R-:W-:-:S06]  /*22d0*/  FSETP.GEU.AND P3, PT, R64, -126, PT ;  /* 0xc2fc00004000780b */ /* 0x000fcc0003f6e000 */
[----:B------:R-:W4:Y:S01]  /*22e0*/  MUFU.EX2 R25, R25 ;  /* 0x0000001900197308 */ /* 0x000f220000000800 */
[----:B--2---:R-:W-:Y:S01]  /*22f0*/  @!P4 FMUL R23, R23, R23 ;  /* 0x000000171717c220 */ /* 0x004fe20000400000 */
[----:B------:R-:W-:Y:S01]  /*2300*/  FSETP.GEU.AND P4, PT, R65, -126, PT ;  /* 0xc2fc00004100780b */ /* 0x000fe20003f8e000 */
[----:B------:R-:W-:-:S04]  /*2310*/  @!P2 FMUL R61, R61, 0.5 ;  /* 0x3f0000003d3da820 */ /* 0x000fc80000400000 */
[----:B------:R-:W-:Y:S01]  /*2320*/  @!P3 FMUL R64, R64, 0.5 ;  /* 0x3f0000004040b820 */ /* 0x000fe20000400000 */
[----:B------:R-:W2:Y:S01]  /*2330*/  MUFU.EX2 R40, R57 ;  /* 0x0000003900287308 */ /* 0x000ea20000000800 */
[----:B---3--:R-:W-:Y:S01]  /*2340*/  @!P1 FMUL R29, R29, R29 ;  /* 0x0000001d1d1d9220 */ /* 0x008fe20000400000 */
[----:B------:R-:W-:Y:S02]  /*2350*/  FSETP.GEU.AND P1, PT, R72, -126, PT ;  /* 0xc2fc00004800780b */ /* 0x000fe40003f2e000 */
[----:B-----5:R-:W-:-:S03]  /*2360*/  FMNMX R5, R0, R5, !PT ;  /* 0x0000000500057209 */ /* 0x020fc60007800000 */
[----:B------:R-:W-:Y:S01]  /*2370*/  @!P4 FMUL R65, R65, 0.5 ;  /* 0x3f0000004141c820 */ /* 0x000fe20000400000 */
[----:B------:R-:W3:Y:S01]  /*2380*/  MUFU.EX2 R16, R61 ;  /* 0x0000003d00107308 */ /* 0x000ee20000000800 */
[----:B----4-:R-:W-:Y:S01]  /*2390*/  @!P5 FMUL R25, R25, R25 ;  /* 0x000000191919d220 */ /* 0x010fe20000400000 */
[----:B------:R-:W-:Y:S01]  /*23a0*/  FSETP.GEU.AND P5, PT, R68, -126, PT ;  /* 0xc2fc00004400780b */ /* 0x000fe20003fae000 */
[----:B------:R-:W4:Y:S04]  /*23b0*/  SHFL.BFLY PT, R0, R5, 0x2, 0x1f ;  /* 0x0c401f0005007f89 */ /* 0x000f2800000e0000 */
[----:B------:R-:W-:Y:S01]  /*23c0*/  @!P1 FMUL R72, R72, 0.5 ;  /* 0x3f00000048489820 */ /* 0x000fe20000400000 */
[----:B------:R-:W5:Y:S01]  /*23d0*/  MUFU.EX2 R33, R64 ;  /* 0x0000004000217308 */ /* 0x000f620000000800 */
[----:B--2---:R-:W-:Y:S01]  /*23e0*/  @!P6 FMUL R40, R40, R40 ;  /* 0x000000282828e220 */ /* 0x004fe20000400000 */
[----:B------:R-:W-:-:S05]  /*23f0*/  FSETP.GEU.AND P6, PT, R69, -126, PT ;  /* 0xc2fc00004500780b */ /* 0x000fca0003fce000 */
[----:B------:R-:W-:Y:S01]  /*2400*/  @!P5 FMUL R68, R68, 0.5 ;  /* 0x3f0000004444d820 */ /* 0x000fe20000400000 */
[----:B------:R-:W2:Y:S01]  /*2410*/  MUFU.EX2 R44, R65 ;  /* 0x00000041002c7308 */ /* 0x000ea20000000800 */
[----:B---3--:R-:W-:Y:S01]  /*2420*/  @!P2 FMUL R16, R16, R16 ;  /* 0x000000101010a220 */ /* 0x008fe20000400000 */
[----:B------:R-:W-:-:S05]  /*2430*/  FSETP.GEU.AND P2, PT, R73, -126, PT ;  /* 0xc2fc00004900780b */ /* 0x000fca0003f4e000 */
[----:B------:R-:W-:Y:S01]  /*2440*/  @!P6 FMUL R69, R69, 0.5 ;  /* 0x3f0000004545e820 */ /* 0x000fe20000400000 */
[----:B------:R-:W3:Y:S01]  /*2450*/  MUFU.EX2 R41, R72 ;  /* 0x0000004800297308 */ /* 0x000ee20000000800 */
[----:B-----5:R-:W-:Y:S01]  /*2460*/  @!P3 FMUL R33, R33, R33 ;  /* 0x000000212121b220 */ /* 0x020fe20000400000 */
[----:B------:R-:W-:Y:S02]  /*2470*/  FSETP.GEU.AND P3, PT, R76, -126, PT ;  /* 0xc2fc00004c00780b */ /* 0x000fe40003f6e000 */
[----:B----4-:R-:W-:-:S03]  /*2480*/  FMNMX R5, R5, R0, !PT ;  /* 0x0000000005057209 */ /* 0x010fc60007800000 */
[----:B------:R-:W-:Y:S01]  /*2490*/  @!P2 FMUL R73, R73, 0.5 ;  /* 0x3f0000004949a820 */ /* 0x000fe20000400000 */
[----:B------:R-:W4:Y:S01]  /*24a0*/  MUFU.EX2 R37, R68 ;  /* 0x0000004400257308 */ /* 0x000f220000000800 */
        /* <DEDUP_REMOVED lines=8> */
[----:B----4-:R-:W-:Y:S01]  /*2530*/  @!P5 FMUL R37, R37, R37 ;  /* 0x000000252525d220 */ /* 0x010fe20000400000 */
[----:B------:R-:W-:-:S05]  /*2540*/  FSETP.GEU.AND P5, PT, R80, -126, PT ;  /* 0xc2fc00005000780b */ /* 0x000fca0003fae000 */
[----:B------:R-:W-:Y:S01]  /*2550*/  @!P1 FMUL R81, R81, 0.5 ;  /* 0x3f00000051519820 */ /* 0x000fe20000400000 */
[----:B------:R-:W4:Y:S01]  /*2560*/  MUFU.EX2 R45, R76 ;  /* 0x0000004c002d7308 */ /* 0x000f220000000800 */
[----:B--2---:R-:W-:Y:S01]  /*2570*/  @!P6 FMUL R18, R18, R18 ;  /* 0x000000121212e220 */ /* 0x004fe20000400000 */
[----:B------:R-:W-:-:S04]  /*2580*/  FSETP.NEU.AND P6, PT, R5, -INF , PT ;  /* 0xff8000000500780b */ /* 0x000fc80003fcd000 */
[----:B------:R-:W-:Y:S01]  /*2590*/  FSEL R0, R5, RZ, P6 ;  /* 0x000000ff05007208 */ /* 0x000fe20003000000 */
[----:B------:R-:W-:Y:S01]  /*25a0*/  @!P5 FMUL R80, R80, 0.5 ;  /* 0x3f0000005050d820 */ /* 0x000fe20000400000 */
[----:B------:R-:W2:Y:S01]  /*25b0*/  MUFU.EX2 R20, R77 ;  /* 0x0000004d00147308 */ /* 0x000ea20000000800 */
[----:B---3--:R-:W-:Y:S01]  /*25c0*/  @!P2 FMUL R48, R48, R48 ;  /* 0x000000303030a220 */ /* 0x008fe20000400000 */
[----:B------:R-:W-:Y:S01]  /*25d0*/  FSETP.GEU.AND P2, PT, R2, -126, PT ;  /* 0xc2fc00000200780b */ /* 0x000fe20003f4e000 */
[----:B------:R-:W-:Y:S01]  /*25e0*/  FMUL R0, R0, UR6 ;  /* 0x0000000600007c20 */ /* 0x000fe20008400000 */
[----:B------:R-:W-:-:S03]  /*25f0*/  FSETP.GEU.AND P6, PT, R84, -126, PT ;  /* 0xc2fc00005400780b */ /* 0x000fc60003fce000 */
[--C-:B------:R-:W-:Y:S01]  /*2600*/  FFMA R26, R26, UR6, -R0.reuse ;  /* 0x000000061a1a7c23 */ /* 0x100fe20008000800 */
[----:B------:R-:W3:Y:S01]  /*2610*/  MUFU.EX2 R52, R81 ;  /* 0x0000005100347308 */ /* 0x000ee20000000800 */
[--C-:B------:R-:W-:Y:S01]  /*2620*/  FFMA R53, R27, UR6, -R0.reuse ;  /* 0x000000061b357c23 */ /* 0x100fe20008000800 */
[--C-:B------:R-:W-:Y:S01]  /*2630*/  FFMA R57, R31, UR6, -R0.reuse ;  /* 0x000000061f397c23 */ /* 0x100fe20008000800 */
[----:B----4-:R-:W-:Y:S01]  /*2640*/  @!P3 FMUL R45, R45, R45 ;  /* 0x0000002d2d2db220 */ /* 0x010fe20000400000 */
[----:B------:R-:W-:Y:S01]  /*2650*/  FSETP.GEU.AND P3, PT, R26, -126, PT ;  /* 0xc2fc00001a00780b */ /* 0x000fe20003f6e000 */
[--C-:B------:R-:W-:Y:S01]  /*2660*/  FFMA R30, R30, UR6, -R0.reuse ;  /* 0x000000061e1e7c23 */ /* 0x100fe20008000800 */
[--C-:B------:R-:W-:Y:S01]  /*2670*/  FFMA R38, R38, UR6, -R0.reuse ;  /* 0x0000000626267c23 */ /* 0x100fe20008000800 */
[----:B------:R-:W-:Y:S01]  /*2680*/  @!P2 FMUL R2, R2, 0.5 ;  /* 0x3f0000000202a820 */ /* 0x000fe20000400000 */
[----:B------:R-:W4:Y:S01]  /*2690*/  MUFU.EX2 R49, R80 ;  /* 0x0000005000317308 */ /* 0x000f220000000800 */
[----:B--2---:R-:W-:Y:S01]  /*26a0*/  @!P4 FMUL R20, R20, R20 ;  /* 0x000000141414c220 */ /* 0x004fe20000400000 */
[----:B------:R-:W-:Y:S01]  /*26b0*/  FSETP.GEU.AND P4, PT, R53, -126, PT ;  /* 0xc2fc00003500780b */ /* 0x000fe20003f8e000 */
[----:B------:R-:W-:Y:S01]  /*26c0*/  @!P6 FMUL R84, R84, 0.5 ;  /* 0x3f0000005454e820 */ /* 0x000fe20000400000 */
[--C-:B------:R-:W-:Y:S01]  /*26d0*/  FFMA R34, R34, UR6, -R0.reuse ;  /* 0x0000000622227c23 */ /* 0x100fe20008000800 */
[--C-:B------:R-:W-:Y:S01]  /*26e0*/  FFMA R50, R50, UR6, -R0.reuse ;  /* 0x0000000632327c23 */ /* 0x100fe20008000800 */
[--C-:B------:R-:W-:Y:S01]  /*26f0*/  FFMA R42, R42, UR6, -R0.reuse ;  /* 0x000000062a2a7c23 */ /* 0x100fe20008000800 */
[--C-:B------:R-:W-:Y:S01]  /*2700*/  FFMA R46, R46, UR6, -R0.reuse ;  /* 0x000000062e2e7c23 */ /* 0x100fe20008000800 */
[----:B------:R2:W5:Y:S01]  /*2710*/  MUFU.EX2 R22, R2 ;  /* 0x0000000200167308 */ /* 0x0005620000000800 */
[----:B---3--:R-:W-:Y:S01]  /*2720*/  @!P1 FMUL R52, R52, R52 ;  /* 0x0000003434349220 */ /* 0x008fe20000400000 */
[----:B------:R-:W-:Y:S01]  /*2730*/  FSETP.GEU.AND P1, PT, R57, -126, PT ;  /* 0xc2fc00003900780b */ /* 0x000fe20003f2e000 */
[----:B------:R-:W-:Y:S01]  /*2740*/  @!P3 FMUL R26, R26, 0.5 ;  /* 0x3f0000001a1ab820 */ /* 0x000fe20000400000 */
[--C-:B------:R-:W-:Y:S01]  /*2750*/  FFMA R63, R63, UR6, -R0.reuse ;  /* 0x000000063f3f7c23 */ /* 0x100fe20008000800 */
[--C-:B------:R-:W-:Y:S01]  /*2760*/  FFMA R67, R67, UR6, -R0.reuse ;  /* 0x0000000643437c23 */ /* 0x100fe20008000800 */
[--C-:B------:R-:W-:Y:S01]  /*2770*/  FFMA R54, R54, UR6, -R0.reuse ;  /* 0x0000000636367c23 */ /* 0x100fe20008000800 */
[----:B------:R-:W-:Y:S01]  /*2780*/  @!P4 FMUL R53, R53, 0.5 ;  /* 0x3f0000003535c820 */ /* 0x000fe20000400000 */
[----:B------:R3:W1:Y:S01]  /*2790*/  MUFU.EX2 R31, R26 ;  /* 0x0000001a001f7308 */ /* 0x0006620000000800 */
[----:B----4-:R-:W-:Y:S01]  /*27a0*/  @!P5 FMUL R49, R49, R49 ;  /* 0x000000313131d220 */ /* 0x010fe20000400000 */
[----:B------:R-:W-:Y:S01]  /*27b0*/  FSETP.GEU.AND P5, PT, R30, -126, PT ;  /* 0xc2fc00001e00780b */ /* 0x000fe20003fae000 */
[--C-:B--2---:R-:W-:Y:S01]  /*27c0*/  FFMA R2, R35, UR6, -R0.reuse ;  /* 0x0000000623027c23 */ /* 0x104fe20008000800 */
[--C-:B------:R-:W-:Y:S01]  /*27d0*/  FFMA R75, R75, UR6, -R0.reuse ;  /* 0x000000064b4b7c23 */ /* 0x100fe20008000800 */
[--C-:B------:R-:W-:Y:S01]  /*27e0*/  FFMA R59, R59, UR6, -R0.reuse ;  /* 0x000000063b3b7c23 */ /* 0x100fe20008000800 */
[--C-:B------:R-:W-:Y:S01]  /*27f0*/  FFMA R83, R83, UR6, -R0.reuse ;  /* 0x0000000653537c23 */ /* 0x100fe20008000800 */
[----:B------:R-:W-:Y:S01]  /*2800*/  @!P1 FMUL R57, R57, 0.5 ;  /* 0x3f00000039399820 */ /* 0x000fe20000400000 */
[----:B------:R-:W2:Y:S01]  /*2810*/  MUFU.EX2 R56, R53 ;  /* 0x0000003500387308 */ /* 0x000ea20000000800 */
[--C-:B---3--:R-:W-:Y:S01]  /*2820*/  FFMA R26, R39, UR6, -R0.reuse ;  /* 0x00000006271a7c23 */ /* 0x108fe20008000800 */
[----:B-----5:R-:W-:Y:S01]  /*2830*/  @!P2 FMUL R22, R22, R22 ;  /* 0x000000161616a220 */ /* 0x020fe20000400000 */
[----:B------:R-:W-:Y:S01]  /*2840*/  FSETP.GEU.AND P2, PT, R2, -126, PT ;  /* 0xc2fc00000200780b */ /* 0x000fe20003f4e000 */
[--C-:B------:R-:W-:Y:S01]  /*2850*/  FFMA R71, R71, UR6, -R0.reuse ;  /* 0x0000000647477c23 */ /* 0x100fe20008000800 */
[--C-:B------:R-:W-:Y:S01]  /*2860*/  FFMA R78, R78, UR6, -R0.reuse ;  /* 0x000000064e4e7c23 */ /* 0x100fe20008000800 */
[--C-:B------:R-:W-:Y:S01]  /*2870*/  FFMA R79, R79, UR6, -R0.reuse ;  /* 0x000000064f4f7c23 */ /* 0x100fe20008000800 */
[----:B------:R-:W-:Y:S01]  /*2880*/  @!P5 FMUL R30, R30, 0.5 ;  /* 0x3f0000001e1ed820 */ /* 0x000fe20000400000 */
[----:B------:R3:W4:Y:S01]  /*2890*/  MUFU.EX2 R60, R57 ;  /* 0x00000039003c7308 */ /* 0x0007220000000800 */
[----:B-1----:R-:W-:Y:S01]  /*28a0*/  @!P3 FMUL R31, R31, R31 ;  /* 0x0000001f1f1fb220 */ /* 0x002fe20000400000 */
[----:B------:R-:W-:Y:S01]  /*28b0*/  FSETP.GEU.AND P3, PT, R38, -126, PT ;  /* 0xc2fc00002600780b */ /* 0x000fe20003f6e000 */
[----:B------:R-:W-:Y:S01]  /*28c0*/  FFMA R86, R86, UR6, -R0 ;  /* 0x0000000656567c23 */ /* 0x000fe20008000800 */
[----:B------:R-:W-:Y:S01]  /*28d0*/  FADD R61, R36, R49 ;  /* 0x00000031243d7221 */ /* 0x000fe20000000000 */
[----:B------:R-:W-:Y:S01]  /*28e0*/  FADD R65, R21, R52 ;  /* 0x0000003415417221 */ /* 0x000fe20000000000 */
[----:B------:R-:W-:-:S02]  /*28f0*/  F2FP.BF16.F32.PACK_AB R52, R52, R49 ;  /* 0x000000313434723e */ /* 0x000fc400000010ff */
[----:B------:R-:W1:Y:S01]  /*2900*/  MUFU.EX2 R27, R84 ;  /* 0x00000054001b7308 */ /* 0x000e620000000800 */
[----:B--2---:R-:W-:Y:S01]  /*2910*/  @!P4 FMUL R56, R56, R56 ;  /* 0x000000383838c220 */ /* 0x004fe20000400000 */
[----:B------:R-:W-:Y:S01]  /*2920*/  FSETP.GEU.AND P4, PT, R26, -126, PT ;  /* 0xc2fc00001a00780b */ /* 0x000fe20003f8e000 */
[----:B------:R-:W-:Y:S01]  /*2930*/  @!P2 FMUL R2, R2, 0.5 ;  /* 0x3f0000000202a820 */ /* 0x000fe20000400000 */
[----:B---3--:R-:W-:Y:S01]  /*2940*/  FADD R57, R32, R41 ;  /* 0x0000002920397221 */ /* 0x008fe20000000000 */
[----:B------:R-:W-:Y:S02]  /*2950*/  F2FP.BF16.F32.PACK_AB R32, R17, R32 ;  /* 0x000000201120723e */ /* 0x000fe400000010ff */
[----:B------:R-:W-:Y:S01]  /*2960*/  @!P3 FMUL R38, R38, 0.5 ;  /* 0x3f0000002626b820 */ /* 0x000fe20000400000 */
[----:B------:R2:W3:Y:S01]  /*2970*/  MUFU.EX2 R35, R30 ;  /* 0x0000001e00237308 */ /* 0x0004e20000000800 */
[----:B----4-:R-:W-:Y:S01]  /*2980*/  @!P1 FMUL R60, R60, R60 ;  /* 0x0000003c3c3c9220 */ /* 0x010fe20000400000 */
[----:B------:R-:W-:-:S05]  /*2990*/  F2FP.BF16.F32.PACK_AB R36, R21, R36 ;  /* 0x000000241524723e */ /* 0x000fca00000010ff */
[----:B------:R-:W-:Y:S01]  /*29a0*/  @!P4 FMUL R26, R26, 0.5 ;  /* 0x3f0000001a1ac820 */ /* 0x000fe20000400000 */
[----:B------:R4:W5:Y:S01]  /*29b0*/  MUFU.EX2 R64, R2 ;  /* 0x0000000200407308 */ /* 0x0009620000000800 */
[----:B--2---:R-:W-:Y:S01]  /*29c0*/  FFMA R30, R43, UR6, -R0 ;  /* 0x000000062b1e7c23 */ /* 0x004fe20008000800 */
[----:B-1----:R-:W-:Y:S01]  /*29d0*/  @!P6 FMUL R27, R27, R27 ;  /* 0x0000001b1b1be220 */ /* 0x002fe20000400000 */
[----:B------:R-:W-:-:S03]  /*29e0*/  FSETP.GEU.AND P6, PT, R34, -126, PT ;  /* 0xc2fc00002200780b */ /* 0x000fc60003fce000 */
[----:B------:R-:W-:Y:S02]  /*29f0*/  FSETP.GEU.AND P1, PT, R30, -126, PT ;  /* 0xc2fc00001e00780b */ /* 0x000fe40003f2e000 */
[----:B------:R-:W1:Y:S01]  /*2a00*/  MUFU.EX2 R43, R38 ;  /* 0x00000026002b7308 */ /* 0x000e620000000800 */
[----:B----4-:R-:W-:Y:S01]  /*2a10*/  FFMA R2, R47, UR6, -R0 ;  /* 0x000000062f027c23 */ /* 0x010fe20008000800 */
[----:B---3--:R-:W-:Y:S01]  /*2a20*/  @!P5 FMUL R35, R35, R35 ;  /* 0x000000232323d220 */ /* 0x008fe20000400000 */
[----:B------:R-:W-:-:S05]  /*2a30*/  FSETP.GEU.AND P5, PT, R42, -126, PT ;  /* 0xc2fc00002a00780b */ /* 0x000fca0003fae000 */
[----:B------:R-:W-:Y:S01]  /*2a40*/  @!P6 FMUL R34, R34, 0.5 ;  /* 0x3f0000002222e820 */ /* 0x000fe20000400000 */
[----:B------:R2:W3:Y:S01]  /*2a50*/  MUFU.EX2 R68, R26 ;  /* 0x0000001a00447308 */ /* 0x0004e20000000800 */
[----:B-----5:R-:W-:Y:S01]  /*2a60*/  @!P2 FMUL R64, R64, R64 ;  /* 0x000000404040a220 */ /* 0x020fe20000400000 */
[----:B------:R-:W-:Y:S01]  /*2a70*/  @!P1 FMUL R30, R30, 0.5 ;  /* 0x3f0000001e1e9820 */ /* 0x000fe20000400000 */
[----:B------:R-:W-:-:S04]  /*2a80*/  FSETP.GEU.AND P2, PT, R2, -126, PT ;  /* 0xc2fc00000200780b */ /* 0x000fc80003f4e000 */
[----:B------:R-:W-:Y:S01]  /*2a90*/  @!P5 FMUL R42, R42, 0.5 ;  /* 0x3f0000002a2ad820 */ /* 0x000fe20000400000 */
[----:B------:R4:W5:Y:S01]  /*2aa0*/  MUFU.EX2 R72, R30 ;  /* 0x0000001e00487308 */ /* 0x0009620000000800 */
[----:B--2---:R-:W-:Y:S01]  /*2ab0*/  FFMA R26, R51, UR6, -R0 ;  /* 0x00000006331a7c23 */ /* 0x004fe20008000800 */
[----:B-1----:R-:W-:Y:S01]  /*2ac0*/  @!P3 FMUL R43, R43, R43 ;  /* 0x0000002b2b2bb220 */ /* 0x002fe20000400000 */
[----:B------:R-:W-:-:S05]  /*2ad0*/  FSETP.GEU.AND P3, PT, R50, -126, PT ;  /* 0xc2fc00003200780b */ /* 0x000fca0003f6e000 */
[----:B------:R1:W2:Y:S01]  /*2ae0*/  MUFU.EX2 R39, R34 ;  /* 0x0000002200277308 */ /* 0x0002a20000000800 */
[----:B----4-:R-:W-:Y:S01]  /*2af0*/  FFMA R30, R55, UR6, -R0 ;  /* 0x00000006371e7c23 */ /* 0x010fe20008000800 */
[----:B---3--:R-:W-:Y:S01]  /*2b00*/  @!P4 FMUL R68, R68, R68 ;  /* 0x000000444444c220 */ /* 0x008fe20000400000 */
[----:B------:R-:W-:Y:S01]  /*2b10*/  FSETP.GEU.AND P4, PT, R26, -126, PT ;  /* 0xc2fc00001a00780b */ /* 0x000fe20003f8e000 */
[----:B------:R-:W-:-:S04]  /*2b20*/  @!P2 FMUL R2, R2, 0.5 ;  /* 0x3f0000000202a820 */ /* 0x000fc80000400000 */
[----:B------:R-:W-:Y:S01]  /*2b30*/  @!P3 FMUL R50, R50, 0.5 ;  /* 0x3f0000003232b820 */ /* 0x000fe20000400000 */
[----:B-----5:R-:W-:Y:S01]  /*2b40*/  @!P1 FMUL R72, R72, R72 ;  /* 0x0000004848489220 */ /* 0x020fe20000400000 */
[----:B------:R-:W-:Y:S01]  /*2b50*/  FSETP.GEU.AND P1, PT, R30, -126, PT ;  /* 0xc2fc00001e00780b */ /* 0x000fe20003f2e000 */
[----:B------:R3:W4:Y:S01]  /*2b60*/  MUFU.EX2 R76, R2 ;  /* 0x00000002004c7308 */ /* 0x0007220000000800 */
[----:B-1----:R-:W-:-:S04]  /*2b70*/  FFMA R34, R58, UR6, -R0 ;  /* 0x000000063a227c23 */ /* 0x002fc80008000800 */
[----:B------:R-:W-:Y:S01]  /*2b80*/  @!P4 FMUL R26, R26, 0.5 ;  /* 0x3f0000001a1ac820 */ /* 0x000fe20000400000 */
[----:B--2---:R-:W-:Y:S01]  /*2b90*/  @!P6 FMUL R39, R39, R39 ;  /* 0x000000272727e220 */ /* 0x004fe20000400000 */
[----:B------:R-:W-:Y:S01]  /*2ba0*/  FSETP.GEU.AND P6, PT, R46, -126, PT ;  /* 0xc2fc00002e00780b */ /* 0x000fe20003fce000 */
[----:B------:R-:W1:Y:S01]  /*2bb0*/  MUFU.EX2 R53, R50 ;  /* 0x0000003200357308 */ /* 0x000e620000000800 */
[----:B---3--:R-:W-:-:S03]  /*2bc0*/  FFMA R2, R62, UR6, -R0 ;  /* 0x000000063e027c23 */ /* 0x008fc60008000800 */
[----:B------:R-:W-:-:S04]  /*2bd0*/  @!P1 FMUL R30, R30, 0.5 ;  /* 0x3f0000001e1e9820 */ /* 0x000fc80000400000 */
[----:B------:R2:W3:Y:S01]  /*2be0*/  MUFU.EX2 R58, R26 ;  /* 0x0000001a003a7308 */ /* 0x0004e20000000800 */
[----:B----4-:R-:W-:Y:S01]  /*2bf0*/  @!P2 FMUL R76, R76, R76 ;  /* 0x0000004c4c4ca220 */ /* 0x010fe20000400000 */
[----:B------:R-:W-:Y:S02]  /*2c00*/  FSETP.GEU.AND P2, PT, R59, -126, PT ;  /* 0xc2fc00003b00780b */ /* 0x000fe40003f4e000 */
[----:B------:R-:W-:-:S04]  /*2c10*/  @!P6 FMUL R46, R46, 0.5 ;  /* 0x3f0000002e2ee820 */ /* 0x000fc80000400000 */
[----:B------:R4:W5:Y:S01]  /*2c20*/  MUFU.EX2 R62, R30 ;  /* 0x0000001e003e7308 */ /* 0x0009620000000800 */
[----:B-1----:R-:W-:Y:S01]  /*2c30*/  @!P3 FMUL R53, R53, R53 ;  /* 0x000000353535b220 */ /* 0x002fe20000400000 */
[----:B------:R-:W-:Y:S01]  /*2c40*/  FSETP.GEU.AND P3, PT, R2, -126, PT ;  /* 0xc2fc00000200780b */ /* 0x000fe20003f6e000 */
[----:B--2---:R-:W-:-:S04]  /*2c50*/  FFMA R26, R66, UR6, -R0 ;  /* 0x00000006421a7c23 */ /* 0x004fc80008000800 */
[----:B------:R-:W-:Y:S01]  /*2c60*/  @!P2 FMUL R59, R59, 0.5 ;  /* 0x3f0000003b3ba820 */ /* 0x000fe20000400000 */
[----:B------:R-:W1:Y:S01]  /*2c70*/  MUFU.EX2 R47, R42 ;  /* 0x0000002a002f7308 */ /* 0x000e620000000800 */
[----:B---3--:R-:W-:Y:S01]  /*2c80*/  @!P4 FMUL R58, R58, R58 ;  /* 0x0000003a3a3ac220 */ /* 0x008fe20000400000 */
[----:B------:R-:W-:Y:S01]  /*2c90*/  FSETP.GEU.AND P4, PT, R63, -126, PT ;  /* 0xc2fc00003f00780b */ /* 0x000fe20003f8e000 */
[----:B----4-:R-:W-:-:S04]  /*2ca0*/  FFMA R30, R70, UR6, -R0 ;  /* 0x00000006461e7c23 */ /* 0x010fc80008000800 */
[----:B------:R-:W-:Y:S01]  /*2cb0*/  @!P3 FMUL R2, R2, 0.5 ;  /* 0x3f0000000202b820 */ /* 0x000fe20000400000 */
[----:B------:R-:W2:Y:S01]  /*2cc0*/  MUFU.EX2 R51, R46 ;  /* 0x0000002e00337308 */ /* 0x000ea20000000800 */
[----:B-----5:R-:W-:Y:S01]  /*2cd0*/  @!P1 FMUL R62, R62, R62 ;  /* 0x0000003e3e3e9220 */ /* 0x020fe20000400000 */
[----:B------:R-:W-:-:S05]  /*2ce0*/  FSETP.GEU.AND P1, PT, R67, -126, PT ;  /* 0xc2fc00004300780b */ /* 0x000fca0003f2e000 */
[----:B------:R-:W-:Y:S01]  /*2cf0*/  @!P4 FMUL R63, R63, 0.5 ;  /* 0x3f0000003f3fc820 */ /* 0x000fe20000400000 */
[----:B------:R3:W4:Y:S01]  /*2d00*/  MUFU.EX2 R66, R2 ;  /* 0x0000000200427308 */ /* 0x0007220000000800 */
[----:B-1----:R-:W-:Y:S01]  /*2d10*/  @!P5 FMUL R47, R47, R47 ;  /* 0x0000002f2f2fd220 */ /* 0x002fe20000400000 */
[----:B------:R-:W-:-:S05]  /*2d20*/  FSETP.GEU.AND P5, PT, R54, -126, PT ;  /* 0xc2fc00003600780b */ /* 0x000fca0003fae000 */
[----:B------:R-:W-:Y:S01]  /*2d30*/  @!P1 FMUL R67, R67, 0.5 ;  /* 0x3f00000043439820 */ /* 0x000fe20000400000 */
[----:B------:R-:W1:Y:S01]  /*2d40*/  MUFU.EX2 R63, R63 ;  /* 0x0000003f003f7308 */ /* 0x000e620000000800 */
[----:B--2---:R-:W-:Y:S01]  /*2d50*/  @!P6 FMUL R51, R51, R51 ;  /* 0x000000333333e220 */ /* 0x004fe20000400000 */
[----:B------:R-:W-:Y:S01]  /*2d60*/  FSETP.GEU.AND P6, PT, R34, -126, PT ;  /* 0xc2fc00002200780b */ /* 0x000fe20003fce000 */
[----:B---3--:R-:W-:-:S04]  /*2d70*/  FFMA R2, R82, UR6, -R0 ;  /* 0x0000000652027c23 */ /* 0x008fc80008000800 */
[----:B------:R-:W-:Y:S01]  /*2d80*/  @!P5 FMUL R54, R54, 0.5 ;  /* 0x3f0000003636d820 */ /* 0x000fe20000400000 */
[----:B------:R-:W2:Y:S01]  /*2d90*/  MUFU.EX2 R67, R67 ;  /* 0x0000004300437308 */ /* 0x000ea20000000800 */
[----:B----4-:R-:W-:Y:S01]  /*2da0*/  @!P3 FMUL R66, R66, R66 ;  /* 0x000000424242b220 */ /* 0x010fe20000400000 */
[----:B------:R-:W-:-:S05]  /*2db0*/  FSETP.GEU.AND P3, PT, R75, -126, PT ;  /* 0xc2fc00004b00780b */ /* 0x000fca0003f6e000 */
[----:B------:R-:W-:Y:S01]  /*2dc0*/  @!P6 FMUL R34, R34, 0.5 ;  /* 0x3f0000002222e820 */ /* 0x000fe20000400000 */
[----:B------:R-:W3:Y:S01]  /*2dd0*/  MUFU.EX2 R55, R54 ;  /* 0x0000003600377308 */ /* 0x000ee20000000800 */
[----:B-1----:R-:W-:Y:S01]  /*2de0*/  @!P4 FMUL R63, R63, R63 ;  /* 0x0000003f3f3fc220 */ /* 0x002fe20000400000 */
[----:B------:R-:W-:-:S05]  /*2df0*/  FSETP.GEU.AND P4, PT, R2, -126, PT ;  /* 0xc2fc00000200780b */ /* 0x000fca0003f8e000 */
[----:B------:R-:W-:Y:S01]  /*2e00*/  @!P3 FMUL R75, R75, 0.5 ;  /* 0x3f0000004b4bb820 */ /* 0x000fe20000400000 */
[----:B------:R1:W4:Y:S01]  /*2e10*/  MUFU.EX2 R80, R34 ;  /* 0x0000002200507308 */ /* 0x0003220000000800 */
[----:B--2---:R-:W-:Y:S01]  /*2e20*/  @!P1 FMUL R67, R67, R67 ;  /* 0x0000004343439220 */ /* 0x004fe20000400000 */
[----:B------:R-:W-:-:S03]  /*2e30*/  FSETP.GEU.AND P1, PT, R83, -126, PT ;  /* 0xc2fc00005300780b */ /* 0x000fc60003f2e000 */
[----:B------:R-:W-:Y:S02]  /*2e40*/  FADD R50, R64, R67 ;  /* 0x0000004340327221 */ /* 0x000fe40000000000 */
[----:B------:R-:W-:Y:S01]  /*2e50*/  @!P4 FMUL R2, R2, 0.5 ;  /* 0x3f0000000202c820 */ /* 0x000fe20000400000 */
[----:B------:R-:W2:Y:S01]  /*2e60*/  MUFU.EX2 R75, R75 ;  /* 0x0000004b004b7308 */ /* 0x000ea20000000800 */
[--C-:B-1----:R-:W-:Y:S01]  /*2e70*/  FFMA R34, R74, UR6, -R0.reuse ;  /* 0x000000064a227c23 */ /* 0x102fe20008000800 */
[----:B---3--:R-:W-:Y:S01]  /*2e80*/  @!P5 FMUL R55, R55, R55 ;  /* 0x000000373737d220 */ /* 0x008fe20000400000 */
[----:B------:R-:W-:Y:S01]  /*2e90*/  FSETP.GEU.AND P5, PT, R26, -126, PT ;  /* 0xc2fc00001a00780b */ /* 0x000fe20003fae000 */
[----:B------:R-:W-:-:S03]  /*2ea0*/  FFMA R0, R87, UR6, -R0 ;  /* 0x0000000657007c23 */ /* 0x000fc60008000800 */
[----:B------:R-:W-:Y:S01]  /*2eb0*/  @!P1 FMUL R83, R83, 0.5 ;  /* 0x3f00000053539820 */ /* 0x000fe20000400000 */
[----:B------:R1:W3:Y:S01]  /*2ec0*/  MUFU.EX2 R84, R2 ;  /* 0x0000000200547308 */ /* 0x0002e20000000800 */
[----:B----4-:R-:W-:Y:S01]  /*2ed0*/  @!P6 FMUL R80, R80, R80 ;  /* 0x000000505050e220 */ /* 0x010fe20000400000 */
[----:B------:R-:W-:-:S06]  /*2ee0*/  FSETP.GEU.AND P6, PT, R34, -126, PT ;  /* 0xc2fc00002200780b */ /* 0x000fcc0003fce000 */
[----:B------:R-:W-:Y:S01]  /*2ef0*/  @!P5 FMUL R26, R26, 0.5 ;  /* 0x3f0000001a1ad820 */ /* 0x000fe20000400000 */
[----:B------:R-:W4:Y:S01]  /*2f00*/  MUFU.EX2 R59, R59 ;  /* 0x0000003b003b7308 */ /* 0x000f220000000800 */
[----:B--2---:R-:W-:Y:S01]  /*2f10*/  @!P3 FMUL R75, R75, R75 ;  /* 0x0000004b4b4bb220 */ /* 0x004fe20000400000 */
[----:B------:R-:W-:Y:S01]  /*2f20*/  FSETP.GEU.AND P3, PT, R79, -126, PT ;  /* 0xc2fc00004f00780b */ /* 0x000fe20003f6e000 */
[----:B-1----:R-:W-:Y:S01]  /*2f30*/  FADD R2, R24, R25 ;  /* 0x0000001918027221 */ /* 0x002fe20000000000 */
[----:B------:R-:W-:Y:S01]  /*2f40*/  F2FP.BF16.F32.PACK_AB R24, R9, R24 ;  /* 0x000000180918723e */ /* 0x000fe200000010ff */
[----:B------:R-:W-:Y:S01]  /*2f50*/  FADD R81, R72, R75 ;  /* 0x0000004b48517221 */ /* 0x000fe20000000000 */
[----:B------:R-:W-:Y:S02]  /*2f60*/  @!P6 FMUL R34, R34, 0.5 ;  /* 0x3f0000002222e820 */ /* 0x000fe40000400000 */
[----:B------:R1:W2:Y:S01]  /*2f70*/  MUFU.EX2 R70, R26 ;  /* 0x0000001a00467308 */ /* 0x0002a20000000800 */
[----:B---3--:R-:W-:Y:S01]  /*2f80*/  @!P4 FMUL R84, R84, R84 ;  /* 0x000000545454c220 */ /* 0x008fe20000400000 */
[----:B------:R-:W-:-:S03]  /*2f90*/  FSETP.GEU.AND P4, PT, R86, -126, PT ;  /* 0xc2fc00005600780b */ /* 0x000fc60003f8e000 */
[----:B------:R-:W-:Y:S02]  /*2fa0*/  FADD R85, R53, R84 ;  /* 0x0000005435557221 */ /* 0x000fe40000000000 */
[----:B------:R-:W-:Y:S01]  /*2fb0*/  @!P3 FMUL R79, R79, 0.5 ;  /* 0x3f0000004f4fb820 */ /* 0x000fe20000400000 */
[----:B------:R3:W5:Y:S01]  /*2fc0*/  MUFU.EX2 R82, R34 ;  /* 0x0000002200527308 */ /* 0x0007620000000800 */
[----:B----4-:R-:W-:Y:S01]  /*2fd0*/  @!P2 FMUL R59, R59, R59 ;  /* 0x0000003b3b3ba220 */ /* 0x010fe20000400000 */
[----:B------:R-:W-:Y:S01]  /*2fe0*/  FSETP.GEU.AND P2, PT, R30, -126, PT ;  /* 0xc2fc00001e00780b */ /* 0x000fe20003f4e000 */
[----:B-1----:R-:W-:Y:S01]  /*2ff0*/  FADD R26, R28, R33 ;  /* 0x000000211c1a7221 */ /* 0x002fe20000000000 */
[----:B------:R-:W-:-:S03]  /*3000*/  F2FP.BF16.F32.PACK_AB R28, R13, R28 ;  /* 0x0000001c0d1c723e */ /* 0x000fc600000010ff */
[----:B------:R-:W-:Y:S01]  /*3010*/  @!P4 FMUL R86, R86, 0.5 ;  /* 0x3f0000005656c820 */ /* 0x000fe20000400000 */
[----:B------:R-:W1:Y:S01]  /*3020*/  MUFU.EX2 R83, R83 ;  /* 0x0000005300537308 */ /* 0x000e620000000800 */
[----:B--2---:R-:W-:Y:S01]  /*3030*/  @!P5 FMUL R70, R70, R70 ;  /* 0x000000464646d220 */ /* 0x004fe20000400000 */
[----:B------:R-:W-:Y:S01]  /*3040*/  FSETP.GEU.AND P5, PT, R71, -126, PT ;  /* 0xc2fc00004700780b */ /* 0x000fe20003fae000 */
[----:B---3--:R-:W-:Y:S01]  /*3050*/  FADD R34, R2, R57 ;  /* 0x0000003902227221 */ /* 0x008fe20000000000 */
[----:B------:R-:W-:Y:S01]  /*3060*/  FADD R2, R9, R40 ;  /* 0x0000002809027221 */ /* 0x000fe20000000000 */
[----:B------:R-:W-:Y:S01]  /*3070*/  FADD R57, R17, R48 ;  /* 0x0000003011397221 */ /* 0x000fe20000000000 */
[----:B------:R-:W-:Y:S01]  /*3080*/  FADD R69, R26, R61 ;  /* 0x0000003d1a457221 */ /* 0x000fe20000000000 */
[----:B------:R-:W-:Y:S01]  /*3090*/  @!P2 FMUL R30, R30, 0.5 ;  /* 0x3f0000001e1ea820 */ /* 0x000fe20000400000 */
[----:B------:R-:W-:Y:S01]  /*30a0*/  MUFU.EX2 R79, R79 ;  /* 0x0000004f004f7308 */ /* 0x000fe20000000800 */
[----:B-----5:R-:W-:Y:S01]  /*30b0*/  @!P6 FMUL R82, R82, R82 ;  /* 0x000000525252e220 */ /* 0x020fe20000400000 */
[----:B------:R-:W-:Y:S01]  /*30c0*/  FSETP.GEU.AND P6, PT, R78, -126, PT ;  /* 0xc2fc00004e00780b */ /* 0x000fe20003fce000 */
[----:B------:R-:W-:Y:S01]  /*30d0*/  FADD R38, R2, R57 ;  /* 0x0000003902267221 */ /* 0x000fe20000000000 */
[----:B------:R-:W-:Y:S01]  /*30e0*/  FADD R57, R19, R20 ;  /* 0x0000001413397221 */ /* 0x000fe20000000000 */
[----:B------:R-:W-:Y:S01]  /*30f0*/  FADD R2, R11, R16 ;  /* 0x000000100b027221 */ /* 0x000fe20000000000 */
[----:B------:R-:W-:Y:S01]  /*3100*/  FADD R26, R8, R29 ;  /* 0x0000001d081a7221 */ /* 0x000fe20000000000 */
[----:B------:R-:W-:Y:S01]  /*3110*/  @!P5 FMUL R71, R71, 0.5 ;  /* 0x3f0000004747d820 */ /* 0x000fe20000400000 */
[----:B------:R2:W3:Y:S01]  /*3120*/  MUFU.EX2 R74, R30 ;  /* 0x0000001e004a7308 */ /* 0x0004e20000000800 */
[----:B-1----:R-:W-:Y:S01]  /*3130*/  @!P1 FMUL R83, R83, R83 ;  /* 0x0000005353539220 */ /* 0x002fe20000400000 */
[----:B------:R-:W-:Y:S01]  /*3140*/  FSETP.GEU.AND P1, PT, R0, -126, PT ;  /* 0xc2fc00000000780b */ /* 0x000fe20003f2e000 */
[----:B------:R-:W-:Y:S01]  /*3150*/  FADD R2, R2, R57 ;  /* 0x0000003902027221 */ /* 0x000fe20000000000 */
[----:B------:R-:W-:Y:S01]  /*3160*/  FADD R61, R12, R45 ;  /* 0x0000002d0c3d7221 */ /* 0x000fe20000000000 */
[----:B------:R-:W-:Y:S01]  /*3170*/  FADD R77, R47, R82 ;  /* 0x000000522f4d7221 */ /* 0x000fe20000000000 */
[----:B------:R-:W-:Y:S01]  /*3180*/  FADD R46, R39, R70 ;  /* 0x00000046272e7221 */ /* 0x000fe20000000000 */
[----:B------:R-:W-:Y:S01]  /*3190*/  @!P6 FMUL R78, R78, 0.5 ;  /* 0x3f0000004e4ee820 */ /* 0x000fe20000400000 */
[----:B------:R-:W1:Y:S01]  /*31a0*/  MUFU.EX2 R71, R71 ;  /* 0x0000004700477308 */ /* 0x000e620000000800 */
[----:B--2---:R-:W-:Y:S01]  /*31b0*/  FADD R30, R13, R44 ;  /* 0x0000002c0d1e7221 */ /* 0x004fe20000000000 */
[----:B------:R-:W-:Y:S01]  /*31c0*/  FADD R42, R26, R61 ;  /* 0x0000003d1a2a7221 */ /* 0x000fe20000000000 */
[----:B------:R-:W-:Y:S01]  /*31d0*/  FADD R26, R10, R37 ;  /* 0x000000250a1a7221 */ /* 0x000fe20000000000 */
[----:B------:R-:W-:Y:S01]  /*31e0*/  FADD R61, R14, R27 ;  /* 0x0000001b0e3d7221 */ /* 0x000fe20000000000 */
[----:B------:R-:W-:Y:S01]  /*31f0*/  FADD R73, R30, R65 ;  /* 0x000000411e497221 */ /* 0x000fe20000000000 */
[----:B------:R-:W-:Y:S01]  /*3200*/  FADD R30, R15, R18 ;  /* 0x000000120f1e7221 */ /* 0x000fe20000000000 */
[----:B------:R-:W-:Y:S01]  /*3210*/  @!P1 FMUL R0, R0, 0.5 ;  /* 0x3f00000000009820 */ /* 0x000fe20000400000 */
[----:B------:R-:W2:Y:S01]  /*3220*/  MUFU.EX2 R78, R78 ;  /* 0x0000004e004e7308 */ /* 0x000ea20000000800 */
[----:B------:R-:W-:Y:S01]  /*3230*/  FADD R65, R23, R22 ;  /* 0x0000001617417221 */ /* 0x000fe20000000000 */
[----:B------:R-:W-:Y:S01]  /*3240*/  FADD R61, R26, R61 ;  /* 0x0000003d1a3d7221 */ /* 0x000fe20000000000 */
[----:B------:R-:W-:Y:S01]  /*3250*/  FADD R26, R31, R80 ;  /* 0x000000501f1a7221 */ /* 0x000fe20000000000 */
[----:B------:R-:W-:Y:S01]  /*3260*/  FADD R87, R58, R83 ;  /* 0x000000533a577221 */ /* 0x000fe20000000000 */
[----:B------:R-:W-:Y:S01]  /*3270*/  FADD R65, R30, R65 ;  /* 0x000000411e417221 */ /* 0x000fe20000000000 */
[----:B------:R-:W-:Y:S01]  /*3280*/  FADD R30, R56, R59 ;  /* 0x0000003b381e7221 */ /* 0x000fe20000000000 */
[----:B---3--:R-:W-:Y:S01]  /*3290*/  @!P2 FMUL R74, R74, R74 ;  /* 0x0000004a4a4aa220 */ /* 0x008fe20000400000 */
[----:B------:R-:W3:Y:S01]  /*32a0*/  MUFU.EX2 R86, R86 ;  /* 0x0000005600567308 */ /* 0x000ee20000000800 */
[----:B-1----:R-:W-:Y:S01]  /*32b0*/  @!P5 FMUL R71, R71, R71 ;  /* 0x000000474747d220 */ /* 0x002fe20000400000 */
[----:B------:R-:W-:Y:S01]  /*32c0*/  @!P3 FMUL R79, R79, R79 ;  /* 0x0000004f4f4fb220 */ /* 0x000fe20000400000 */
[----:B------:R-:W-:Y:S01]  /*32d0*/  FADD R54, R26, R77 ;  /* 0x0000004d1a367221 */ /* 0x000fe20000000000 */
[----:B------:R-:W-:Y:S01]  /*32e0*/  FADD R89, R46, R85 ;  /* 0x000000552e597221 */ /* 0x000fe20000000000 */
[----:B------:R-:W-:Y:S01]  /*32f0*/  FADD R88, R30, R81 ;  /* 0x000000511e587221 */ /* 0x000fe20000000000 */
[----:B------:R-:W-:Y:S01]  /*3300*/  FADD R91, R50, R87 ;  /* 0x00000057325b7221 */ /* 0x000fe20000000000 */
[----:B------:R-:W-:Y:S01]  /*3310*/  FADD R30, R43, R74 ;  /* 0x0000004a2b1e7221 */ /* 0x000fe20000000000 */
[----:B------:R1:W4:Y:S01]  /*3320*/  MUFU.EX2 R57, R0 ;  /* 0x0000000000397308 */ /* 0x0003220000000800 */
[----:B--2---:R-:W-:Y:S01]  /*3330*/  @!P6 FMUL R78, R78, R78 ;  /* 0x0000004e4e4ee220 */ /* 0x004fe20000400000 */
[----:B------:R-:W-:Y:S01]  /*3340*/  FADD R26, R60, R63 ;  /* 0x0000003f3c1a7221 */ /* 0x000fe20000000000 */
[----:B------:R-:W-:Y:S01]  /*3350*/  FADD R81, R76, R79 ;  /* 0x0000004f4c517221 */ /* 0x000fe20000000000 */
[----:B------:R-:W-:Y:S01]  /*3360*/  FADD R46, R68, R71 ;  /* 0x00000047442e7221 */ /* 0x000fe20000000000 */
[----:B------:R-:W-:Y:S01]  /*3370*/  FADD R77, R51, R78 ;  /* 0x0000004e334d7221 */ /* 0x000fe20000000000 */
[----:B------:R-:W-:Y:S01]  /*3380*/  FADD R54, R54, R89 ;  /* 0x0000005936367221 */ /* 0x000fe20000000000 */
[----:B------:R-:W-:Y:S01]  /*3390*/  FADD R26, R26, R81 ;  /* 0x000000511a1a7221 */ /* 0x000fe20000000000 */
[----:B------:R-:W-:Y:S01]  /*33a0*/  FADD R88, R88, R91 ;  /* 0x0000005b58587221 */ /* 0x000fe20000000000 */
[----:B---3--:R-:W-:Y:S01]  /*33b0*/  @!P4 FMUL R86, R86, R86 ;  /* 0x000000565656c220 */ /* 0x008fe20000400000 */
[----:B-1----:R-:W-:Y:S01]  /*33c0*/  FADD R0, R35, R66 ;  /* 0x0000004223007221 */ /* 0x002fe20000000000 */
[----:B------:R-:W-:Y:S01]  /*33d0*/  FADD R34, R34, R69 ;  /* 0x0000004522227221 */ /* 0x000fe20000000000 */
[----:B------:R-:W-:Y:S01]  /*33e0*/  FADD R38, R38, R73 ;  /* 0x0000004926267221 */ /* 0x000fe20000000000 */
[----:B------:R-:W-:Y:S01]  /*33f0*/  FADD R85, R55, R86 ;  /* 0x0000005637557221 */ /* 0x000fe20000000000 */
[----:B------:R-:W-:Y:S01]  /*3400*/  FADD R0, R0, R77 ;  /* 0x0000004d00007221 */ /* 0x000fe20000000000 */
[----:B------:R-:W-:Y:S01]  /*3410*/  FADD R61, R42, R61 ;  /* 0x0000003d2a3d7221 */ /* 0x000fe20000000000 */
[----:B------:R-:W-:Y:S01]  /*3420*/  FADD R65, R2, R65 ;  /* 0x0000004102417221 */ /* 0x000fe20000000000 */
[----:B----4-:R-:W-:Y:S01]  /*3430*/  @!P1 FMUL R57, R57, R57 ;  /* 0x0000003939399220 */ /* 0x010fe20000400000 */
[----:B------:R-:W-:Y:S01]  /*3440*/  FADD R85, R30, R85 ;  /* 0x000000551e557221 */ /* 0x000fe20000000000 */
[----:B------:R-:W-:Y:S01]  /*3450*/  FADD R34, R34, R61 ;  /* 0x0000003d22227221 */ /* 0x000fe20000000000 */
[----:B------:R-:W-:Y:S01]  /*3460*/  FADD R65, R38, R65 ;  /* 0x0000004126417221 */ /* 0x000fe20000000000 */
[----:B------:R-:W-:Y:S01]  /*3470*/  FADD R87, R62, R57 ;  /* 0x000000393e577221 */ /* 0x000fe20000000000 */
[----:B------:R-:W-:Y:S01]  /*3480*/  FADD R85, R0, R85 ;  /* 0x0000005500557221 */ /* 0x000fe20000000000 */
[----:B------:R-:W-:Y:S01]  /*3490*/  IMAD.U32 R0, RZ, RZ, UR7 ;  /* 0x00000007ff007e24 */ /* 0x000fe2000f8e00ff */
[----:B------:R-:W-:Y:S01]  /*34a0*/  F2FP.BF16.F32.PACK_AB R40, R40, R25 ;  /* 0x000000192828723e */ /* 0x000fe200000010ff */
[----:B------:R-:W-:Y:S01]  /*34b0*/  FADD R87, R46, R87 ;  /* 0x000000572e577221 */ /* 0x000fe20000000000 */
[----:B------:R-:W-:Y:S01]  /*34c0*/  FADD R54, R54, R85 ;  /* 0x0000005536367221 */ /* 0x000fe20000000000 */
[----:B------:R1:W-:Y:S01]  /*34d0*/  SYNCS.ARRIVE.TRANS64.A1T0 RZ, [R0+UR9], RZ ;  /* 0x000000ff00ff79a7 */ /* 0x0003e20008100009 */
[----:B------:R-:W-:Y:S01]  /*34e0*/  F2FP.BF16.F32.PACK_AB R42, R16, R29 ;  /* 0x0000001d102a723e */ /* 0x000fe200000010ff */
[----:B------:R-:W-:Y:S01]  /*34f0*/  FADD R87, R26, R87 ;  /* 0x000000571a577221 */ /* 0x000fe20000000000 */
[----:B------:R-:W-:Y:S01]  /*3500*/  F2FP.BF16.F32.PACK_AB R44, R44, R33 ;  /* 0x000000212c2c723e */ /* 0x000fe200000010ff */
[----:B------:R-:W-:Y:S01]  /*3510*/  FADD R2, R34, R65 ;  /* 0x0000004122027221 */ /* 0x000fe20000000000 */
[----:B------:R-:W-:Y:S01]  /*3520*/  F2FP.BF16.F32.PACK_AB R46, R18, R37 ;  /* 0x00000025122e723e */ /* 0x000fe200000010ff */
[----:B------:R-:W-:Y:S01]  /*3530*/  FADD R87, R88, R87 ;  /* 0x0000005758577221 */ /* 0x000fe20000000000 */
[----:B------:R-:W-:-:S02]  /*3540*/  F2FP.BF16.F32.PACK_AB R25, R56, R31 ;  /* 0x0000001f3819723e */ /* 0x000fc400000010ff */
[----:B------:R-:W-:Y:S01]  /*3550*/  F2FP.BF16.F32.PACK_AB R48, R48, R41 ;  /* 0x000000293030723e */ /* 0x000fe200000010ff */
[----:B-1----:R-:W-:Y:S01]  /*3560*/  FADD R0, R54, R87 ;  /* 0x0000005736007221 */ /* 0x002fe20000000000 */
[----:B------:R-:W-:Y:S02]  /*3570*/  F2FP.BF16.F32.PACK_AB R54, R22, R27 ;  /* 0x0000001b1636723e */ /* 0x000fe400000010ff */
[----:B------:R-:W-:Y:S02]  /*3580*/  F2FP.BF16.F32.PACK_AB R27, R60, R35 ;  /* 0x000000233c1b723e */ /* 0x000fe400000010ff */
[----:B------:R-:W-:Y:S02]  /*3590*/  F2FP.BF16.F32.PACK_AB R50, R20, R45 ;  /* 0x0000002d1432723e */ /* 0x000fe400000010ff */
[----:B------:R-:W-:Y:S02]  /*35a0*/  F2FP.BF16.F32.PACK_AB R29, R64, R39 ;  /* 0x00000027401d723e */ /* 0x000fe400000010ff */
[----:B------:R-:W-:-:S02]  /*35b0*/  F2FP.BF16.F32.PACK_AB R31, R68, R43 ;  /* 0x0000002b441f723e */ /* 0x000fc400000010ff */
[----:B------:R-:W-:Y:S02]  /*35c0*/  F2FP.BF16.F32.PACK_AB R33, R72, R47 ;  /* 0x0000002f4821723e */ /* 0x000fe400000010ff */
        /* <DEDUP_REMOVED lines=13> */
[----:B------:R-:W-:Y:S01]  /*36a0*/  F2FP.BF16.F32.PACK_AB R53, R83, R84 ;  /* 0x000000545335723e */ /* 0x000fe200000010ff */
[----:B------:R-:W-:Y:S06]  /*36b0*/  @!P0 BRA `(.L_x_19) ;  /* 0x0000000000048947 */ /* 0x000fec0003800000 */
[----:B------:R-:W-:Y:S01]  /*36c0*/  BPT.TRAP 0x1 ;  /* 0x000000040000795c */ /* 0x000fe20000300000 */
.L_x_19:
[----:B------:R-:W1:Y:S02]  /*36d0*/  SYNCS.PHASECHK.TRANS64.TRYWAIT P1, [UR37+0x6008], R7 ;  /* 0x00600807ff0075a7 */ /* 0x000e640008020165 */
[----:B-1----:R-:W-:Y:S05]  /*36e0*/  @!P1 BRA `(.L_x_20) ;  /* 0x0000007800989947 */ /* 0x002fea0003800000 */
.L_x_102:
[----:B------:R-:W-:Y:S01]  /*36f0*/  UIADD3 UR6, UR8, 0x100, URZ ;  /* 0x0000010008067890 */ /* 0x000fe2000fffe03f */
[----:B------:R-:W-:Y:S01]  /*3700*/  WARPGROUP.ARRIVE ;  /* 0x00000000000079c5 */ /* 0x000fe20000000000 */
[----:B------:R-:W-:Y:S01]  /*3710*/  UMOV UR7, 0xc0000010 ;  /* 0xc000001000077882 */ /* 0x000fe20000000000 */
[----:B------:R-:W-:-:S06]  /*3720*/  F2FP.BF16.F32.PACK_AB R55, R57, R86 ;  /* 0x000000563937723e */ /* 0x000fcc00000010ff */
[----:B------:R-:W-:Y:S01]  /*3730*/  HGMMA.64x16x16.F32.BF16 R88, R24, gdesc[UR4].tnspB, RZ, !UPT, gsb0 ;  /* 0x4020000418587df0 */ /* 0x000fe2000c0018ff */
[----:B------:R-:W-:Y:S01]  /*3740*/  UIADD3 UR6, UR8, 0x120, URZ ;  /* 0x0000012008067890 */ /* 0x000fe2000fffe03f */
[----:B------:R-:W-:Y:S01]  /*3750*/  UMOV UR7, 0xc0000010 ;  /* 0xc000001000077882 */ /* 0x000fe20000000000 */
[----:B------:R-:W-:Y:S02]  /*3760*/  WARPGROUP.DEPBAR.LE gsb0, 0x0 ;  /* 0x00008000000079c5 */ /* 0x000fe40000010000 */
[----:B------:R-:W-:-:S06]  /*3770*/  WARPGROUP.ARRIVE ;  /* 0x00000000000079c5 */ /* 0x000fcc0000000000 */
[----:B------:R-:W-:Y:S01]  /*3780*/  HGMMA.64x16x16.F32.BF16 R88, R28, gdesc[UR4].tnspB, R88, gsb0 ;  /* 0x402000041c587df0 */ /* 0x000fe20008001858 */
        /* <DEDUP_REMOVED lines=29> */
[----:B------:R-:W-:Y:S03]  /*3960*/  HGMMA.64x16x16.F32.BF16 R88, R52, gdesc[UR4].tnspB, R88, gsb0 ;  /* 0x4020000434587df0 */ /* 0x000fe60008001858 */
[----:B------:R-:W-:Y:S02]  /*3970*/  WARPGROUP.DEPBAR.LE gsb0, 0x0 ;  /* 0x00008000000079c5 */ /* 0x000fe40000010000 */
[----:B------:R-:W-:Y:S05]  /*3980*/  @!P0 BRA `(.L_x_21) ;  /* 0x0000000000048947 */ /* 0x000fea0003800000 */
[----:B------:R-:W-:Y:S01]  /*3990*/  BPT.TRAP 0x1 ;  /* 0x000000040000795c */ /* 0x000fe20000300000 */
.L_x_21:
[----:B------:R-:W-:Y:S01]  /*39a0*/  UISETP.EQ.AND UP0, UPT, UR36, URZ, !UP0 ;  /* 0x0000003f2400728c */ /* 0x000fe2000c702270 */
[----:B-1----:R-:W-:Y:S01]  /*39b0*/  IMAD.MOV.U32 R7, RZ, RZ, RZ ;  /* 0x000000ffff077224 */ /* 0x002fe200078e00ff */
[----:B------:R-:W-:Y:S02]  /*39c0*/  UIADD3 UR6, UR37, 0x6028, URZ ;  /* 0x0000602825067890 */ /* 0x000fe4000fffe03f */
[----:B------:R-:W-:Y:S02]  /*39d0*/  USEL UR7, URZ, 0x1, !UP0 ;  /* 0x000000013f077887 */ /* 0x000fe4000c000000 */
[----:B------:R-:W-:Y:S02]  /*39e0*/  UPRMT UR6, URZ, 0x654, UR6 ;  /* 0x000006543f067896 */ /* 0x000fe40008000006 */
[----:B------:R-:W-:-:S04]  /*39f0*/  USEL UR7, UR7, 0x2, UP1 ;  /* 0x0000000207077887 */ /* 0x000fc80008800000 */
[----:B------:R-:W-:-:S03]  /*3a00*/  UISETP.GT.U32.AND UP0, UPT, UR7, 0x1, UPT ;  /* 0x000000010700788c */ /* 0x000fc6000bf04070 */
[----:B------:R-:W-:Y:S03]  /*3a10*/  SYNCS.ARRIVE.TRANS64.RED.A1T0 RZ, [UR6], RZ ;  /* 0x000000ffffff79a7 */ /* 0x000fe60008100406 */
[----:B------:R-:W-:-:S13]  /*3a20*/  PLOP3.LUT P1, PT, PT, PT, UP0, 0x80, 0x0 ;  /* 0x000000000000781c */ /* 0x000fda0003f2f008 */
[----:B------:R-:W-:Y:S05]  /*3a30*/  @P1 BRA `(.L_x_22) ;  /* 0x0000000000041947 */ /* 0x000fea0003800000 */
[----:B------:R-:W-:Y:S01]  /*3a40*/  BPT.TRAP 0x1 ;  /* 0x000000040000795c */ /* 0x000fe20000300000 */
.L_x_22:
[C---:B------:R-:W-:Y:S01]  /*3a50*/  ISETP.GE.AND P2, PT, R6.reuse, 0x101, PT ;  /* 0x000001010600780c */ /* 0x040fe20003f46270 */
[----:B------:R-:W-:Y:S01]  /*3a60*/  UMOV UR9, 0x1 ;  /* 0x0000000100097882 */ /* 0x000fe20000000000 */
[----:B------:R-:W-:Y:S01]  /*3a70*/  IADD3 R8, R6, 0x7f, RZ ;  /* 0x0000007f06087810 */ /* 0x000fe20007ffe0ff */
[----:B------:R-:W-:Y:S01]  /*3a80*/  UMOV UR11, 0x2 ;  /* 0x00000002000b7882 */ /* 0x000fe20000000000 */
[----:B------:R-:W-:Y:S02]  /*3a90*/  VIADD R3, R3, 0x80 ;  /* 0x0000008003037836 */ /* 0x000fe40000000000 */
[----:B------:R-:W-:-:S04]  /*3aa0*/  SHF.R.S32.HI R9, RZ, 0x1f, R8 ;  /* 0x0000001fff097819 */ /* 0x000fc80000011408 */
[----:B------:R-:W-:-:S04]  /*3ab0*/  LEA.HI R9, R9, R8, RZ, 0x7 ;  /* 0x0000000809097211 */ /* 0x000fc800078f38ff */
[----:B------:R-:W-:Y:S01]  /*3ac0*/  LEA.HI.SX32 R6, R9, 0xffffffff, 0x19 ;  /* 0xffffffff09067811 */ /* 0x000fe200078fcaff */
[----:B------:R-:W-:Y:S06]  /*3ad0*/  @!P2 BRA `(.L_x_23) ;  /* 0x0000002400c8a947 */ /* 0x000fec0003800000 */
[----:B------:R-:W-:Y:S01]  /*3ae0*/  IMAD.MOV.U32 R11, RZ, RZ, R4 ;  /* 0x000000ffff0b7224 */ /* 0x000fe200078e0004 */
[----:B------:R-:W-:Y:S01]  /*3af0*/  MOV R9, R5 ;  /* 0x0000000500097202 */ /* 0x000fe20000000f00 */
[----:B------:R-:W-:Y:S01]  /*3b00*/  IMAD.MOV.U32 R7, RZ, RZ, RZ ;  /* 0x000000ffff077224 */ /* 0x000fe200078e00ff */
[----:B------:R-:W-:Y:S01]  /*3b10*/  UMOV UR11, 0x2 ;  /* 0x00000002000b7882 */ /* 0x000fe20000000000 */
[----:B------:R-:W-:Y:S01]  /*3b20*/  UMOV UR9, 0x1 ;  /* 0x0000000100097882 */ /* 0x000fe20000000000 */
[----:B------:R-:W-:-:S05]  /*3b30*/  ULDC UR13, c[0x0][0x604] ;  /* 0x00018100000d7ab9 */ /* 0x000fca0000000800 */
.L_x_34:
[----:B------:R-:W-:-:S13]  /*3b40*/  PLOP3.LUT P3, PT, PT, PT, UP1, 0x80, 0x0 ;  /* 0x000000000000781c */ /* 0x000fda0003f6f018 */
[----:B------:R-:W-:Y:S05]  /*3b50*/  @!P3 BRA `(.L_x_24) ;  /* 0x000000000004b947 */ /* 0x000fea0003800000 */
[----:B------:R-:W-:Y:S01]  /*3b60*/  BPT.TRAP 0x1 ;  /* 0x000000040000795c */ /* 0x000fe20000300000 */
.L_x_24:
[----:B------:R-:W-:Y:S01]  /*3b70*/  ULEA UR6, UR11, UR37, 0x3 ;  /* 0x000000250b067291 */ /* 0x000fe2000f8e183f */
[----:B------:R-:W-:-:S08]  /*3b80*/  SHF.L.U32 R4, R7, 0x1f, RZ ;  /* 0x0000001f07047819 */ /* 0x000fd000000006ff */
[----:B------:R-:W1:Y:S02]  /*3b90*/  SYNCS.PHASECHK.TRANS64.TRYWAIT P2, [UR6+0x6000], R4 ;  /* 0x00600004ff0075a7 */ /* 0x000e640008040146 */
[----:B-1----:R-:W-:Y:S05]  /*3ba0*/  @!P2 BRA `(.L_x_25) ;  /* 0x000000740080a947 */ /* 0x002fea0003800000 */
.L_x_103:
[----:B------:R-:W-:Y:S01]  /*3bb0*/  ULEA UR6, UR11, UR10, 0x8 ;  /* 0x0000000a0b067291 */ /* 0x000fe2000f8e403f */
[----:B------:R-:W-:Y:S01]  /*3bc0*/  WARPGROUP.ARRIVE ;  /* 0x00000000000079c5 */ /* 0x000fe20000000000 */
[----:B------:R-:W-:Y:S01]  /*3bd0*/  UMOV UR7, 0xc0000010 ;  /* 0xc000001000077882 */ /* 0x000fe20000000000 */
[----:B------:R-:W-:-:S04]  /*3be0*/  UIADD3 UR11, UR11, 0x1, URZ ;  /* 0x000000010b0b7890 */ /* 0x000fc8000fffe03f */
[----:B------:R-:W-:Y:S02]  /*3bf0*/  UISETP.NE.AND UP0, UPT, UR11, 0x5, UPT ;  /* 0x000000050b00788c */ /* 0x000fe4000bf05270 */
[----:B------:R-:W-:Y:S02]  /*3c00*/  HGMMA.64x128x16.F32.BF16 R24, gdesc[UR4], RZ, !UPT, gsb0 ;  /* 0x01e00000041879f0 */ /* 0x000fe4000c0018ff */
[----:B------:R-:W-:Y:S02]  /*3c10*/  USEL UR6, URZ, 0x1, UP0 ;  /* 0x000000013f067887 */ /* 0x000fe40008000000 */
[----:B------:R-:W-:-:S04]  /*3c20*/  USEL UR11, UR11, URZ, UP0 ;  /* 0x0000003f0b0b7287 */ /* 0x000fc80008000000 */
[----:B------:R-:W-:Y:S01]  /*3c30*/  LOP3.LUT R7, R7, UR6, RZ, 0x3c, !PT ;  /* 0x0000000607077c12 */ /* 0x000fe2000f8e3cff */
[----:B------:R-:W-:Y:S02]  /*3c40*/  WARPGROUP.DEPBAR.LE gsb0, 0x0 ;  /* 0x00008000000079c5 */ /* 0x000fe40000010000 */
[----:B------:R-:W-:Y:S05]  /*3c50*/  @!P3 BRA `(.L_x_26) ;  /* 0x000000000004b947 */ /* 0x000fea0003800000 */
[----:B------:R-:W-:Y:S01]  /*3c60*/  BPT.TRAP 0x1 ;  /* 0x000000040000795c */ /* 0x000fe20000300000 */
.L_x_26:
[----:B-1----:R-:W-:Y:S01]  /*3c70*/  FMNMX R4, R24, R11, !PT ;  /* 0x0000000b18047209 */ /* 0x002fe20007800000 */
[----:B------:R-:W-:Y:S01]  /*3c80*/  ULEA UR6, UR11, UR37, 0x3 ;  /* 0x000000250b067291 */ /* 0x000fe2000f8e183f */
[----:B------:R-:W-:Y:S02]  /*3c90*/  FMNMX R10, R26, R9, !PT ;  /* 0x000000091a0a7209 */ /* 0x000fe40007800000 */
[----:B------:R-:W-:-:S04]  /*3ca0*/  FMNMX R5, R25, R4, !PT ;  /* 0x0000000419057209 */ /* 0x000fc80007800000 */
        /* <DEDUP_REMOVED lines=29> */
[----:B------:R-:W-:-:S05]  /*3e80*/  FMNMX R5, R85, R4, !PT ;  /* 0x0000000455057209 */ /* 0x000fca0007800000 */
[----:B------:R-:W1:Y:S02]  /*3e90*/  SHFL.BFLY PT, R4, R5, 0x1, 0x1f ;  /* 0x0c201f0005047f89 */ /* 0x000e6400000e0000 */
[----:B-1----:R-:W-:-:S05]  /*3ea0*/  FMNMX R8, R5, R4, !PT ;  /* 0x0000000405087209 */ /* 0x002fca0007800000 */
[----:B------:R-:W1:Y:S02]  /*3eb0*/  SHFL.BFLY PT, R13, R8, 0x2, 0x1f ;  /* 0x0c401f00080d7f89 */ /* 0x000e6400000e0000 */
[----:B-1----:R-:W-:Y:S02]  /*3ec0*/  FMNMX R4, R8, R13, !PT ;  /* 0x0000000d08047209 */ /* 0x002fe40007800000 */
[----:B------:R-:W-:Y:S02]  /*3ed0*/  FMNMX R13, R27, R10, !PT ;  /* 0x0000000a1b0d7209 */ /* 0x000fe40007800000 */
[----:B------:R-:W-:Y:S02]  /*3ee0*/  FSETP.NEU.AND P2, PT, R4, -INF , PT ;  /* 0xff8000000400780b */ /* 0x000fe40003f4d000 */
[----:B------:R-:W-:Y:S02]  /*3ef0*/  FMNMX R10, R30, R13, !PT ;  /* 0x0000000d1e0a7209 */ /* 0x000fe40007800000 */
[----:B------:R-:W-:-:S02]  /*3f00*/  FSEL R14, R4, RZ, P2 ;  /* 0x000000ff040e7208 */ /* 0x000fc40001000000 */
[----:B------:R-:W-:-:S03]  /*3f10*/  FMNMX R5, R31, R10, !PT ;  /* 0x0000000a1f057209 */ /* 0x000fc60007800000 */
[----:B------:R-:W-:Y:S01]  /*3f20*/  FMUL R96, R14, UR13 ;  /* 0x0000000d0e607c20 */ /* 0x000fe20008400000 */
[----:B------:R-:W-:Y:S01]  /*3f30*/  FMNMX R10, R34, R5, !PT ;  /* 0x00000005220a7209 */ /* 0x000fe20007800000 */
[----:B------:R-:W-:Y:S02]  /*3f40*/  FADD R14, -R14, R11 ;  /* 0x0000000b0e0e7221 */ /* 0x000fe40000000100 */
[--C-:B------:R-:W-:Y:S01]  /*3f50*/  FFMA R24, R24, UR13, -R96.reuse ;  /* 0x0000000d18187c23 */ /* 0x100fe20008000860 */
[--C-:B------:R-:W-:Y:S01]  /*3f60*/  FFMA R13, R25, UR13, -R96.reuse ;  /* 0x0000000d190d7c23 */ /* 0x100fe20008000860 */
[----:B------:R-:W-:Y:S01]  /*3f70*/  FMNMX R5, R35, R10, !PT ;  /* 0x0000000a23057209 */ /* 0x000fe20007800000 */
[--C-:B------:R-:W-:Y:S01]  /*3f80*/  FFMA R17, R33, UR13, -R96.reuse ;  /* 0x0000000d21117c23 */ /* 0x100fe20008000860 */
[--C-:B------:R-:W-:Y:S01]  /*3f90*/  FFMA R8, R28, UR13, -R96.reuse ;  /* 0x0000000d1c087c23 */ /* 0x100fe20008000860 */
[----:B------:R-:W-:Y:S01]  /*3fa0*/  FSETP.GEU.AND P6, PT, R24, -126, PT ;  /* 0xc2fc00001800780b */ /* 0x000fe20003fce000 */
[--C-:B------:R-:W-:Y:S01]  /*3fb0*/  FFMA R15, R29, UR13, -R96.reuse ;  /* 0x0000000d1d0f7c23 */ /* 0x100fe20008000860 */
[----:B------:R-:W-:Y:S01]  /*3fc0*/  FSETP.GEU.AND P3, PT, R13, -126, PT ;  /* 0xc2fc00000d00780b */ /* 0x000fe20003f6e000 */
[--C-:B------:R-:W-:Y:S01]  /*3fd0*/  FFMA R28, R32, UR13, -R96.reuse ;  /* 0x0000000d201c7c23 */ /* 0x100fe20008000860 */
[----:B------:R-:W-:Y:S01]  /*3fe0*/  FMNMX R10, R38, R5, !PT ;  /* 0x00000005260a7209 */ /* 0x000fe20007800000 */
        /* <DEDUP_REMOVED lines=8> */
[----:B------:R-:W-:Y:S01]  /*4070*/  @!P6 FMUL R24, R24, 0.5 ;  /* 0x3f0000001818e820 */ /* 0x000fe20000400000 */
[----:B------:R-:W-:Y:S01]  /*4080*/  FSETP.GEU.AND P2, PT, R28, -126, PT ;  /* 0xc2fc00001c00780b */ /* 0x000fe20003f4e000 */
[----:B------:R-:W-:Y:S01]  /*4090*/  @!P3 FMUL R13, R13, 0.5 ;  /* 0x3f0000000d0db820 */ /* 0x000fe20000400000 */
[----:B------:R-:W-:Y:S01]  /*40a0*/  FMNMX R5, R43, R10, !PT ;  /* 0x0000000a2b057209 */ /* 0x000fe20007800000 */
[--C-:B------:R-:W-:Y:S01]  /*40b0*/  FFMA R10, R36, UR13, -R96.reuse ;  /* 0x0000000d240a7c23 */ /* 0x100fe20008000860 */
[--C-:B------:R-:W-:Y:S01]  /*40c0*/  FFMA R41, R53, UR13, -R96.reuse ;  /* 0x0000000d35297c23 */ /* 0x100fe20008000860 */
[----:B------:R-:W1:Y:S01]  /*40d0*/  MUFU.EX2 R24, R24 ;  /* 0x0000001800187308 */ /* 0x000e620000000800 */
[----:B------:R-:W-:Y:S01]  /*40e0*/  FMNMX R12, R46, R5, !PT ;  /* 0x000000052e0c7209 */ /* 0x000fe20007800000 */
[----:B------:R-:W-:Y:S01]  /*40f0*/  @!P4 FMUL R8, R8, 0.5 ;  /* 0x3f0000000808c820 */ /* 0x000fe20000400000 */
[--C-:B------:R-:W-:Y:S01]  /*4100*/  FFMA R36, R48, UR13, -R96.reuse ;  /* 0x0000000d30247c23 */ /* 0x100fe20008000860 */
[----:B------:R-:W-:Y:S01]  /*4110*/  @!P5 FMUL R15, R15, 0.5 ;  /* 0x3f0000000f0fd820 */ /* 0x000fe20000400000 */
[----:B------:R-:W-:Y:S01]  /*4120*/  FMNMX R5, R47, R12, !PT ;  /* 0x0000000c2f057209 */ /* 0x000fe20007800000 */
[--C-:B------:R-:W-:Y:S01]  /*4130*/  FFMA R37, R49, UR13, -R96.reuse ;  /* 0x0000000d31257c23 */ /* 0x100fe20008000860 */
[--C-:B------:R-:W-:Y:S01]  /*4140*/  FFMA R45, R56, UR13, -R96.reuse ;  /* 0x0000000d382d7c23 */ /* 0x100fe20008000860 */
[----:B------:R-:W2:Y:S01]  /*4150*/  MUFU.EX2 R13, R13 ;  /* 0x0000000d000d7308 */ /* 0x000ea20000000800 */
[----:B------:R-:W-:Y:S01]  /*4160*/  FMNMX R12, R50, R5, !PT ;  /* 0x00000005320c7209 */ /* 0x000fe20007800000 */
[----:B------:R-:W-:Y:S01]  /*4170*/  @!P2 FMUL R28, R28, 0.5 ;  /* 0x3f0000001c1ca820 */ /* 0x000fe20000400000 */
[--C-:B------:R-:W-:Y:S01]  /*4180*/  FFMA R53, R64, UR13, -R96.reuse ;  /* 0x0000000d40357c23 */ /* 0x100fe20008000860 */
[--C-:B------:R-:W-:Y:S01]  /*4190*/  FFMA R40, R57, UR13, -R96.reuse ;  /* 0x0000000d39287c23 */ /* 0x100fe20008000860 */
[----:B------:R-:W-:Y:S01]  /*41a0*/  FMNMX R5, R51, R12, !PT ;  /* 0x0000000c33057209 */ /* 0x000fe20007800000 */
[--C-:B------:R-:W-:Y:S01]  /*41b0*/  FFMA R49, R60, UR13, -R96.reuse ;  /* 0x0000000d3c317c23 */ /* 0x100fe20008000860 */
[--C-:B------:R-:W-:Y:S01]  /*41c0*/  FFMA R48, R73, UR13, -R96.reuse ;  /* 0x0000000d49307c23 */ /* 0x100fe20008000860 */
[----:B------:R-:W3:Y:S01]  /*41d0*/  MUFU.EX2 R8, R8 ;  /* 0x0000000800087308 */ /* 0x000ee20000000800 */
[----:B-1----:R-:W-:Y:S01]  /*41e0*/  @!P6 FMUL R24, R24, R24 ;  /* 0x000000181818e220 */ /* 0x002fe20000400000 */
[----:B------:R-:W-:Y:S01]  /*41f0*/  FSETP.GEU.AND P6, PT, R17, -126, PT ;  /* 0xc2fc00001100780b */ /* 0x000fe20003fce000 */
[--C-:B------:R-:W-:Y:S01]  /*4200*/  FFMA R57, R68, UR13, -R96.reuse ;  /* 0x0000000d44397c23 */ /* 0x100fe20008000860 */
[----:B------:R-:W-:Y:S01]  /*4210*/  FMNMX R12, R54, R5, !PT ;  /* 0x00000005360c7209 */ /* 0x000fe20007800000 */
[--C-:B------:R-:W-:Y:S01]  /*4220*/  FFMA R56, R85, UR13, -R96.reuse ;  /* 0x0000000d55387c23 */ /* 0x100fe20008000860 */
[----:B------:R-:W-:Y:S01]  /*4230*/  FFMA R73, R84, UR13, -R96 ;  /* 0x0000000d54497c23 */ /* 0x000fe20008000860 */
[----:B------:R-:W-:Y:S01]  /*4240*/  FMUL R14, R14, UR13 ;  /* 0x0000000d0e0e7c20 */ /* 0x000fe20008400000 */
[----:B------:R-:W1:Y:S01]  /*4250*/  MUFU.EX2 R15, R15 ;  /* 0x0000000f000f7308 */ /* 0x000e620000000800 */
[----:B--2---:R-:W-:Y:S01]  /*4260*/  @!P3 FMUL R13, R13, R13 ;  /* 0x0000000d0d0db220 */ /* 0x004fe20000400000 */
[----:B------:R-:W-:-:S02]  /*4270*/  FSETP.GEU.AND P3, PT, R10, -126, PT ;  /* 0xc2fc00000a00780b */ /* 0x000fc40003f6e000 */
[----:B------:R-:W-:Y:S01]  /*4280*/  FMNMX R5, R55, R12, !PT ;  /* 0x0000000c37057209 */ /* 0x000fe20007800000 */
[--C-:B------:R-:W-:Y:S01]  /*4290*/  FFMA R12, R44, UR13, -R96.reuse ;  /* 0x0000000d2c0c7c23 */ /* 0x100fe20008000860 */
[--C-:B------:R-:W-:Y:S01]  /*42a0*/  FFMA R44, R65, UR13, -R96.reuse ;  /* 0x0000000d412c7c23 */ /* 0x100fe20008000860 */
[----:B------:R-:W-:Y:S01]  /*42b0*/  @!P6 FMUL R17, R17, 0.5 ;  /* 0x3f0000001111e820 */ /* 0x000fe20000400000 */
[----:B------:R-:W2:Y:S01]  /*42c0*/  MUFU.EX2 R28, R28 ;  /* 0x0000001c001c7308 */ /* 0x000ea20000000800 */
[----:B---3--:R-:W-:Y:S01]  /*42d0*/  @!P4 FMUL R8, R8, R8 ;  /* 0x000000080808c220 */ /* 0x008fe20000400000 */
[----:B------:R-:W-:Y:S01]  /*42e0*/  FSETP.GEU.AND P4, PT, R19, -126, PT ;  /* 0xc2fc00001300780b */ /* 0x000fe20003f8e000 */
[----:B------:R-:W-:Y:S01]  /*42f0*/  FFMA R65, R76, UR13, -R96 ;  /* 0x0000000d4c417c23 */ /* 0x000fe20008000860 */
[----:B------:R-:W-:-:S03]  /*4300*/  FMNMX R16, R58, R5, !PT ;  /* 0x000000053a107209 */ /* 0x000fc60007800000 */
[----:B------:R-:W-:Y:S01]  /*4310*/  @!P3 FMUL R10, R10, 0.5 ;  /* 0x3f0000000a0ab820 */ /* 0x000fe20000400000 */
[----:B------:R-:W3:Y:S01]  /*4320*/  MUFU.EX2 R17, R17 ;  /* 0x0000001100117308 */ /* 0x000ee20000000800 */
[----:B-1----:R-:W-:Y:S01]  /*4330*/  @!P5 FMUL R15, R15, R15 ;  /* 0x0000000f0f0fd220 */ /* 0x002fe20000400000 */
[----:B------:R-:W-:Y:S02]  /*4340*/  FSETP.GEU.AND P5, PT, R32, -126, PT ;  /* 0xc2fc00002000780b */ /* 0x000fe40003fae000 */
[----:B------:R-:W-:-:S03]  /*4350*/  FMNMX R5, R59, R16, !PT ;  /* 0x000000103b057209 */ /* 0x000fc60007800000 */
[----:B------:R-:W-:Y:S01]  /*4360*/  @!P4 FMUL R19, R19, 0.5 ;  /* 0x3f0000001313c820 */ /* 0x000fe20000400000 */
[----:B------:R-:W1:Y:S01]  /*4370*/  MUFU.EX2 R10, R10 ;  /* 0x0000000a000a7308 */ /* 0x000e620000000800 */
        /* <DEDUP_REMOVED lines=17> */
[----:B------:R-:W-:Y:S01]  /*4490*/  FMNMX R5, R67, R16, !PT ;  /* 0x0000001043057209 */ /* 0x000fe20007800000 */
[----:B------:R-:W-:Y:S02]  /*44a0*/  FFMA R16, R52, UR13, -R96 ;  /* 0x0000000d34107c23 */ /* 0x000fe40008000860 */
[----:B------:R-:W-:Y:S01]  /*44b0*/  @!P3 FMUL R23, R23, 0.5 ;  /* 0x3f0000001717b820 */ /* 0x000fe20000400000 */
[----:B------:R-:W2:Y:S01]  /*44c0*/  MUFU.EX2 R12, R12 ;  /* 0x0000000c000c7308 */ /* 0x000ea20000000800 */
[----:B---3--:R-:W-:Y:S01]  /*44d0*/  @!P5 FMUL R32, R32, R32 ;  /* 0x000000202020d220 */ /* 0x008fe20000400000 */
[----:B------:R-:W-:-:S02]  /*44e0*/  FSETP.GEU.AND P5, PT, R37, -126, PT ;  /* 0xc2fc00002500780b */ /* 0x000fc40003fae000 */
[----:B------:R-:W-:-:S03]  /*44f0*/  FMNMX R18, R70, R5, !PT ;  /* 0x0000000546127209 */ /* 0x000fc60007800000 */
[----:B------:R-:W-:Y:S01]  /*4500*/  @!P4 FMUL R36, R36, 0.5 ;  /* 0x3f0000002424c820 */ /* 0x000fe20000400000 */
[----:B------:R-:W3:Y:S01]  /*4510*/  MUFU.EX2 R23, R23 ;  /* 0x0000001700177308 */ /* 0x000ee20000000800 */
[----:B------:R-:W-:Y:S01]  /*4520*/  FMNMX R5, R71, R18, !PT ;  /* 0x0000001247057209 */ /* 0x000fe20007800000 */
[----:B-1----:R-:W-:Y:S01]  /*4530*/  @!P2 FMUL R21, R21, R21 ;  /* 0x000000151515a220 */ /* 0x002fe20000400000 */
[----:B------:R-:W-:Y:S02]  /*4540*/  FSETP.GEU.AND P2, PT, R16, -126, PT ;  /* 0xc2fc00001000780b */ /* 0x000fe40003f4e000 */
[----:B------:R-:W-:Y:S02]  /*4550*/  FMNMX R18, R74, R5, !PT ;  /* 0x000000054a127209 */ /* 0x000fe40007800000 */
[----:B------:R-:W-:Y:S01]  /*4560*/  @!P5 FMUL R37, R37, 0.5 ;  /* 0x3f0000002525d820 */ /* 0x000fe20000400000 */
[----:B------:R-:W1:Y:S01]  /*4570*/  MUFU.EX2 R36, R36 ;  /* 0x0000002400247308 */ /* 0x000e620000000800 */
[----:B--2---:R-:W-:Y:S01]  /*4580*/  @!P6 FMUL R12, R12, R12 ;  /* 0x0000000c0c0ce220 */ /* 0x004fe20000400000 */
[----:B------:R-:W-:-:S02]  /*4590*/  FSETP.GEU.AND P6, PT, R41, -126, PT ;  /* 0xc2fc00002900780b */ /* 0x000fc40003fce000 */
[----:B------:R-:W-:-:S04]  /*45a0*/  FMNMX R5, R75, R18, !PT ;  /* 0x000000124b057209 */ /* 0x000fc80007800000 */
[----:B------:R-:W2:Y:S01]  /*45b0*/  MUFU.EX2 R37, R37 ;  /* 0x0000002500257308 */ /* 0x000ea20000000800 */
[----:B---3--:R-:W-:Y:S01]  /*45c0*/  @!P3 FMUL R23, R23, R23 ;  /* 0x000000171717b220 */ /* 0x008fe20000400000 */
[----:B------:R-:W-:Y:S01]  /*45d0*/  FSETP.GEU.AND P3, PT, R45, -126, PT ;  /* 0xc2fc00002d00780b */ /* 0x000fe20003f6e000 */
[----:B------:R-:W-:Y:S01]  /*45e0*/  @!P2 FMUL R16, R16, 0.5 ;  /* 0x3f0000001010a820 */ /* 0x000fe20000400000 */
[----:B------:R-:W-:-:S03]  /*45f0*/  FMNMX R18, R78, R5, !PT ;  /* 0x000000054e127209 */ /* 0x000fc60007800000 */
[----:B------:R-:W-:Y:S01]  /*4600*/  @!P6 FMUL R41, R41, 0.5 ;  /* 0x3f0000002929e820 */ /* 0x000fe20000400000 */
[----:B------:R-:W-:Y:S01]  /*4610*/  FMNMX R5, R79, R18, !PT ;  /* 0x000000124f057209 */ /* 0x000fe20007800000 */
[----:B------:R-:W3:Y:S01]  /*4620*/  MUFU.EX2 R16, R16 ;  /* 0x0000001000107308 */ /* 0x000ee20000000800 */
[----:B-1----:R-:W-:Y:S01]  /*4630*/  @!P4 FMUL R36, R36, R36 ;  /* 0x000000242424c220 */ /* 0x002fe20000400000 */
[----:B------:R-:W-:Y:S02]  /*4640*/  FSETP.GEU.AND P4, PT, R40, -126, PT ;  /* 0xc2fc00002800780b */ /* 0x000fe40003f8e000 */
[----:B------:R-:W-:Y:S02]  /*4650*/  FMNMX R18, R82, R5, !PT ;  /* 0x0000000552127209 */ /* 0x000fe40007800000 */
[----:B------:R-:W-:Y:S02]  /*4660*/  @!P3 FMUL R45, R45, 0.5 ;  /* 0x3f0000002d2db820 */ /* 0x000fe40000400000 */
[----:B------:R-:W1:Y:S01]  /*4670*/  MUFU.EX2 R41, R41 ;  /* 0x0000002900297308 */ /* 0x000e620000000800 */
[----:B--2---:R-:W-:Y:S01]  /*4680*/  @!P5 FMUL R37, R37, R37 ;  /* 0x000000252525d220 */ /* 0x004fe20000400000 */
[----:B------:R-:W-:Y:S01]  /*4690*/  FMNMX R5, R83, R18, !PT ;  /* 0x0000001253057209 */ /* 0x000fe20007800000 */
[--C-:B------:R-:W-:Y:S01]  /*46a0*/  FFMA R18, R61, UR13, -R96.reuse ;  /* 0x0000000d3d127c23 */ /* 0x100fe20008000860 */
[----:B------:R-:W-:Y:S01]  /*46b0*/  FSETP.GEU.AND P5, PT, R49, -126, PT ;  /* 0xc2fc00003100780b */ /* 0x000fe20003fae000 */
[--C-:B------:R-:W-:Y:S01]  /*46c0*/  FFMA R61, R72, UR13, -R96.reuse ;  /* 0x0000000d483d7c23 */ /* 0x100fe20008000860 */
[----:B------:R-:W-:Y:S01]  /*46d0*/  FMNMX R20, R86, R5, !PT ;  /* 0x0000000556147209 */ /* 0x000fe20007800000 */
[----:B------:R-:W-:Y:S01]  /*46e0*/  @!P4 FMUL R40, R40, 0.5 ;  /* 0x3f0000002828c820 */ /* 0x000fe20000400000 */
[----:B------:R-:W2:Y:S01]  /*46f0*/  MUFU.EX2 R45, R45 ;  /* 0x0000002d002d7308 */ /* 0x000ea20000000800 */
[----:B---3--:R-:W-:Y:S01]  /*4700*/  @!P2 FMUL R16, R16, R16 ;  /* 0x000000101010a220 */ /* 0x008fe20000400000 */
[----:B------:R-:W-:Y:S01]  /*4710*/  FMNMX R5, R87, R20, !PT ;  /* 0x0000001457057209 */ /* 0x000fe20007800000 */
[--C-:B------:R-:W-:Y:S01]  /*4720*/  FFMA R20, R69, UR13, -R96.reuse ;  /* 0x0000000d45147c23 */ /* 0x100fe20008000860 */
[----:B------:R-:W-:Y:S01]  /*4730*/  FSETP.GEU.AND P2, PT, R18, -126, PT ;  /* 0xc2fc00001200780b */ /* 0x000fe20003f4e000 */
[----:B------:R-:W-:-:S02]  /*4740*/  FFMA R69, R80, UR13, -R96 ;  /* 0x0000000d50457c23 */ /* 0x000fc40008000860 */
[----:B------:R-:W3:Y:S01]  /*4750*/  SHFL.BFLY PT, R22, R5, 0x1, 0x1f ;  /* 0x0c201f0005167f89 */ /* 0x000ee200000e0000 */
[----:B------:R-:W4:Y:S01]  /*4760*/  MUFU.EX2 R40, R40 ;  /* 0x0000002800287308 */ /* 0x000f220000000800 */
[----:B-1----:R-:W-:Y:S01]  /*4770*/  @!P6 FMUL R41, R41, R41 ;  /* 0x000000292929e220 */ /* 0x002fe20000400000 */
[----:B------:R-:W-:Y:S01]  /*4780*/  FSETP.GEU.AND P6, PT, R53, -126, PT ;  /* 0xc2fc00003500780b */ /* 0x000fe20003fce000 */
[----:B------:R-:W-:Y:S01]  /*4790*/  @!P5 FMUL R49, R49, 0.5 ;  /* 0x3f0000003131d820 */ /* 0x000fe20000400000 */
[----:B--2---:R-:W-:-:S05]  /*47a0*/  @!P3 FMUL R45, R45, R45 ;  /* 0x0000002d2d2db220 */ /* 0x004fca0000400000 */
[----:B------:R-:W1:Y:S01]  /*47b0*/  MUFU.EX2 R49, R49 ;  /* 0x0000003100317308 */ /* 0x000e620000000800 */
[----:B------:R-:W-:Y:S01]  /*47c0*/  FSETP.GEU.AND P3, PT, R44, -126, PT ;  /* 0xc2fc00002c00780b */ /* 0x000fe20003f6e000 */
[----:B------:R-:W-:-:S04]  /*47d0*/  @!P2 FMUL R18, R18, 0.5 ;  /* 0x3f0000001212a820 */ /* 0x000fc80000400000 */
[----:B------:R-:W-:Y:S01]  /*47e0*/  @!P6 FMUL R53, R53, 0.5 ;  /* 0x3f0000003535e820 */ /* 0x000fe20000400000 */
[----:B----4-:R-:W-:Y:S01]  /*47f0*/  @!P4 FMUL R40, R40, R40 ;  /* 0x000000282828c220 */ /* 0x010fe20000400000 */
[----:B------:R-:W2:Y:S01]  /*4800*/  MUFU.EX2 R18, R18 ;  /* 0x0000001200127308 */ /* 0x000ea20000000800 */
[----:B------:R-:W-:Y:S02]  /*4810*/  FSETP.GEU.AND P4, PT, R57, -126, PT ;  /* 0xc2fc00003900780b */ /* 0x000fe40003f8e000 */
[----:B---3--:R-:W-:-:S03]  /*4820*/  FMNMX R5, R5, R22, !PT ;  /* 0x0000001605057209 */ /* 0x008fc60007800000 */
[----:B------:R-:W-:Y:S01]  /*4830*/  @!P3 FMUL R44, R44, 0.5 ;  /* 0x3f0000002c2cb820 */ /* 0x000fe20000400000 */
[----:B------:R-:W-:Y:S01]  /*4840*/  FFMA R22, R77, UR13, -R96 ;  /* 0x0000000d4d167c23 */ /* 0x000fe20008000860 */
[----:B------:R-:W3:Y:S01]  /*4850*/  MUFU.EX2 R53, R53 ;  /* 0x0000003500357308 */ /* 0x000ee20000000800 */
[----:B-1----:R-:W-:Y:S01]  /*4860*/  @!P5 FMUL R49, R49, R49 ;  /* 0x000000313131d220 */ /* 0x002fe20000400000 */
[----:B------:R-:W-:Y:S01]  /*4870*/  FSETP.GEU.AND P5, PT, R20, -126, PT ;  /* 0xc2fc00001400780b */ /* 0x000fe20003fae000 */
[----:B------:R-:W1:Y:S03]  /*4880*/  SHFL.BFLY PT, R52, R5, 0x2, 0x1f ;  /* 0x0c401f0005347f89 */ /* 0x000e6600000e0000 */
[----:B------:R-:W-:Y:S02]  /*4890*/  @!P4 FMUL R57, R57, 0.5 ;  /* 0x3f0000003939c820 */ /* 0x000fe40000400000 */
[----:B------:R-:W4:Y:S01]  /*48a0*/  MUFU.EX2 R44, R44 ;  /* 0x0000002c002c7308 */ /* 0x000f220000000800 */
[----:B--2---:R-:W-:Y:S01]  /*48b0*/  @!P2 FMUL R18, R18, R18 ;  /* 0x000000121212a220 */ /* 0x004fe20000400000 */
[----:B------:R-:W-:-:S05]  /*48c0*/  FSETP.GEU.AND P2, PT, R61, -126, PT ;  /* 0xc2fc00003d00780b */ /* 0x000fca0003f4e000 */
[----:B------:R-:W-:Y:S01]  /*48d0*/  @!P5 FMUL R20, R20, 0.5 ;  /* 0x3f0000001414d820 */ /* 0x000fe20000400000 */
[----:B------:R-:W2:Y:S01]  /*48e0*/  MUFU.EX2 R57, R57 ;  /* 0x0000003900397308 */ /* 0x000ea20000000800 */
[----:B---3--:R-:W-:Y:S01]  /*48f0*/  @!P6 FMUL R53, R53, R53 ;  /* 0x000000353535e220 */ /* 0x008fe20000400000 */
[----:B------:R-:W-:-:S03]  /*4900*/  FSETP.GEU.AND P6, PT, R48, -126, PT ;  /* 0xc2fc00003000780b */ /* 0x000fc60003fce000 */
[----:B------:R-:W-:Y:S01]  /*4910*/  FADD R11, R28, R53 ;  /* 0x000000351c0b7221 */ /* 0x000fe20000000000 */
[----:B------:R-:W-:Y:S01]  /*4920*/  F2FP.BF16.F32.PACK_AB R28, R17, R28 ;  /* 0x0000001c111c723e */ /* 0x000fe200000010ff */
[----:B------:R-:W-:Y:S01]  /*4930*/  @!P2 FMUL R61, R61, 0.5 ;  /* 0x3f0000003d3da820 */ /* 0x000fe20000400000 */
[----:B------:R-:W3:Y:S01]  /*4940*/  MUFU.EX2 R20, R20 ;  /* 0x0000001400147308 */ /* 0x000ee20000000800 */
[----:B----4-:R-:W-:Y:S01]  /*4950*/  @!P3 FMUL R44, R44, R44 ;  /* 0x0000002c2c2cb220 */ /* 0x010fe20000400000 */
[----:B------:R-:W-:Y:S02]  /*4960*/  FSETP.GEU.AND P3, PT, R65, -126, PT ;  /* 0xc2fc00004100780b */ /* 0x000fe40003f6e000 */
[----:B-1----:R-:W-:Y:S01]  /*4970*/  FMNMX R5, R5, R52, !PT ;  /* 0x0000003405057209 */ /* 0x002fe20007800000 */
[----:B------:R-:W-:Y:S02]  /*4980*/  FFMA R52, R81, UR13, -R96 ;  /* 0x0000000d51347c23 */ /* 0x000fe40008000860 */
[----:B------:R-:W-:Y:S01]  /*4990*/  @!P6 FMUL R48, R48, 0.5 ;  /* 0x3f0000003030e820 */ /* 0x000fe20000400000 */
[----:B------:R-:W1:Y:S01]  /*49a0*/  MUFU.EX2 R61, R61 ;  /* 0x0000003d003d7308 */ /* 0x000e620000000800 */
        /* <DEDUP_REMOVED lines=8> */
[----:B-1----:R-:W-:Y:S01]  /*4a30*/  @!P2 FMUL R61, R61, R61 ;  /* 0x0000003d3d3da220 */ /* 0x002fe20000400000 */
[----:B------:R-:W-:-:S04]  /*4a40*/  FSETP.NEU.AND P2, PT, R5, -INF , PT ;  /* 0xff8000000500780b */ /* 0x000fc80003f4d000 */
[----:B------:R-:W-:Y:S01]  /*4a50*/  FSEL R60, R5, RZ, P2 ;  /* 0x000000ff053c7208 */ /* 0x000fe20001000000 */
[----:B------:R-:W-:Y:S01]  /*4a60*/  @!P5 FMUL R69, R69, 0.5 ;  /* 0x3f0000004545d820 */ /* 0x000fe20000400000 */
[----:B------:R-:W1:Y:S01]  /*4a70*/  MUFU.EX2 R22, R22 ;  /* 0x0000001600167308 */ /* 0x000e620000000800 */
[----:B--2---:R-:W-:Y:S01]  /*4a80*/  @!P6 FMUL R48, R48, R48 ;  /* 0x000000303030e220 */ /* 0x004fe20000400000 */
[----:B------:R-:W-:Y:S01]  /*4a90*/  FSETP.GEU.AND P6, PT, R52, -126, PT ;  /* 0xc2fc00003400780b */ /* 0x000fe20003fce000 */
[C---:B------:R-:W-:Y:S01]  /*4aa0*/  FMUL R25, R60.reuse, UR13 ;  /* 0x0000000d3c197c20 */ /* 0x040fe20008400000 */
[----:B------:R-:W-:Y:S01]  /*4ab0*/  FSETP.GEU.AND P2, PT, R73, -126, PT ;  /* 0xc2fc00004900780b */ /* 0x000fe20003f4e000 */
[----:B------:R-:W-:Y:S01]  /*4ac0*/  FADD R77, -R60, R9 ;  /* 0x000000093c4d7221 */ /* 0x000fe20000000100 */
[----:B------:R-:W-:Y:S01]  /*4ad0*/  FADD R9, R24, R45 ;  /* 0x0000002d18097221 */ /* 0x000fe20000000000 */
[--C-:B------:R-:W-:Y:S01]  /*4ae0*/  FFMA R30, R30, UR13, -R25.reuse ;  /* 0x0000000d1e1e7c23 */ /* 0x100fe20008000819 */
[----:B------:R-:W2:Y:S01]  /*4af0*/  MUFU.EX2 R69, R69 ;  /* 0x0000004500457308 */ /* 0x000ea20000000800 */
[----:B---3--:R-:W-:Y:S01]  /*4b00*/  @!P3 FMUL R65, R65, R65 ;  /* 0x000000414141b220 */ /* 0x008fe20000400000 */
[----:B------:R-:W-:Y:S01]  /*4b10*/  FSETP.GEU.AND P3, PT, R56, -126, PT ;  /* 0xc2fc00003800780b */ /* 0x000fe20003f6e000 */
[--C-:B------:R-:W-:Y:S01]  /*4b20*/  FFMA R26, R26, UR13, -R25.reuse ;  /* 0x0000000d1a1a7c23 */ /* 0x100fe20008000819 */
[--C-:B------:R-:W-:Y:S01]  /*4b30*/  FFMA R27, R27, UR13, -R25.reuse ;  /* 0x0000000d1b1b7c23 */ /* 0x100fe20008000819 */
[--C-:B------:R-:W-:Y:S01]  /*4b40*/  FFMA R29, R31, UR13, -R25.reuse ;  /* 0x0000000d1f1d7c23 */ /* 0x100fe20008000819 */
[--C-:B------:R-:W-:Y:S01]  /*4b50*/  FFMA R34, R34, UR13, -R25.reuse ;  /* 0x0000000d22227c23 */ /* 0x100fe20008000819 */
[----:B------:R-:W-:Y:S01]  /*4b60*/  @!P6 FMUL R52, R52, 0.5 ;  /* 0x3f0000003434e820 */ /* 0x000fe20000400000 */
[--C-:B------:R-:W-:Y:S01]  /*4b70*/  FFMA R38, R38, UR13, -R25.reuse ;  /* 0x0000000d26267c23 */ /* 0x100fe20008000819 */
[----:B-1----:R-:W-:Y:S01]  /*4b80*/  @!P4 FMUL R22, R22, R22 ;  /* 0x000000161616c220 */ /* 0x002fe20000400000 */
[----:B------:R-:W-:Y:S01]  /*4b90*/  FSETP.GEU.AND P4, PT, R26, -126, PT ;  /* 0xc2fc00001a00780b */ /* 0x000fe20003f8e000 */
[----:B------:R-:W-:Y:S01]  /*4ba0*/  @!P2 FMUL R73, R73, 0.5 ;  /* 0x3f0000004949a820 */ /* 0x000fe20000400000 */
[--C-:B------:R-:W-:Y:S01]  /*4bb0*/  FFMA R42, R42, UR13, -R25.reuse ;  /* 0x0000000d2a2a7c23 */ /* 0x100fe20008000819 */
[----:B------:R-:W1:Y:S01]  /*4bc0*/  MUFU.EX2 R52, R52 ;  /* 0x0000003400347308 */ /* 0x000e620000000800 */
[--C-:B------:R-:W-:Y:S01]  /*4bd0*/  FFMA R59, R59, UR13, -R25.reuse ;  /* 0x0000000d3b3b7c23 */ /* 0x100fe20008000819 */
[----:B------:R-:W-:Y:S01]  /*4be0*/  @!P3 FMUL R56, R56, 0.5 ;  /* 0x3f0000003838b820 */ /* 0x000fe20000400000 */
[--C-:B------:R-:W-:Y:S01]  /*4bf0*/  FFMA R63, R63, UR13, -R25.reuse ;  /* 0x0000000d3f3f7c23 */ /* 0x100fe20008000819 */
[----:B--2---:R-:W-:Y:S01]  /*4c00*/  @!P5 FMUL R69, R69, R69 ;  /* 0x000000454545d220 */ /* 0x004fe20000400000 */
[----:B------:R-:W-:Y:S01]  /*4c10*/  FSETP.GEU.AND P5, PT, R27, -126, PT ;  /* 0xc2fc00001b00780b */ /* 0x000fe20003fae000 */
[--C-:B------:R-:W-:Y:S01]  /*4c20*/  FFMA R67, R67, UR13, -R25.reuse ;  /* 0x0000000d43437c23 */ /* 0x100fe20008000819 */
[--C-:B------:R-:W-:Y:S01]  /*4c30*/  FFMA R75, R75, UR13, -R25.reuse ;  /* 0x0000000d4b4b7c23 */ /* 0x100fe20008000819 */
[----:B------:R-:W2:Y:S01]  /*4c40*/  MUFU.EX2 R56, R56 ;  /* 0x0000003800387308 */ /* 0x000ea20000000800 */
[--C-:B------:R-:W-:Y:S01]  /*4c50*/  FFMA R82, R82, UR13, -R25.reuse ;  /* 0x0000000d52527c23 */ /* 0x100fe20008000819 */
[----:B------:R-:W-:Y:S01]  /*4c60*/  @!P4 FMUL R26, R26, 0.5 ;  /* 0x3f0000001a1ac820 */ /* 0x000fe20000400000 */
[--C-:B------:R-:W-:Y:S01]  /*4c70*/  FFMA R71, R71, UR13, -R25.reuse ;  /* 0x0000000d47477c23 */ /* 0x100fe20008000819 */
[--C-:B------:R-:W-:Y:S01]  /*4c80*/  FFMA R83, R83, UR13, -R25.reuse ;  /* 0x0000000d53537c23 */ /* 0x100fe20008000819 */
[--C-:B------:R-:W-:Y:S01]  /*4c90*/  FFMA R79, R79, UR13, -R25.reuse ;  /* 0x0000000d4f4f7c23 */ /* 0x100fe20008000819 */
[--C-:B------:R-:W-:Y:S01]  /*4ca0*/  FFMA R86, R86, UR13, -R25.reuse ;  /* 0x0000000d56567c23 */ /* 0x100fe20008000819 */
[----:B------:R-:W-:Y:S01]  /*4cb0*/  FFMA R87, R87, UR13, -R25 ;  /* 0x0000000d57577c23 */ /* 0x000fe20008000819 */
[----:B------:R-:W3:Y:S01]  /*4cc0*/  MUFU.EX2 R73, R73 ;  /* 0x0000004900497308 */ /* 0x000ee20000000800 */
[----:B-1----:R-:W-:Y:S01]  /*4cd0*/  @!P6 FMUL R52, R52, R52 ;  /* 0x000000343434e220 */ /* 0x002fe20000400000 */
[----:B------:R-:W-:Y:S01]  /*4ce0*/  FSETP.GEU.AND P6, PT, R30, -126, PT ;  /* 0xc2fc00001e00780b */ /* 0x000fe20003fce000 */
[----:B------:R-:W-:Y:S01]  /*4cf0*/  @!P5 FMUL R27, R27, 0.5 ;  /* 0x3f0000001b1bd820 */ /* 0x000fe20000400000 */
[----:B------:R-:W-:Y:S01]  /*4d00*/  FMUL R77, R77, UR13 ;  /* 0x0000000d4d4d7c20 */ /* 0x000fe20008400000 */
[----:B------:R-:W-:-:S03]  /*4d10*/  F2FP.BF16.F32.PACK_AB R24, R13, R24 ;  /* 0x000000180d18723e */ /* 0x000fc600000010ff */
[----:B------:R1:W4:Y:S01]  /*4d20*/  MUFU.EX2 R33, R26 ;  /* 0x0000001a00217308 */ /* 0x0003220000000800 */
[----:B--2---:R-:W-:Y:S01]  /*4d30*/  @!P3 FMUL R56, R56, R56 ;  /* 0x000000383838b220 */ /* 0x004fe20000400000 */
[----:B------:R-:W-:-:S05]  /*4d40*/  FSETP.GEU.AND P3, PT, R34, -126, PT ;  /* 0xc2fc00002200780b */ /* 0x000fca0003f6e000 */
[----:B------:R-:W-:Y:S01]  /*4d50*/  @!P6 FMUL R30, R30, 0.5 ;  /* 0x3f0000001e1ee820 */ /* 0x000fe20000400000 */
[----:B------:R2:W5:Y:S01]  /*4d60*/  MUFU.EX2 R64, R27 ;  /* 0x0000001b00407308 */ /* 0x0005620000000800 */
[----:B---3--:R-:W-:Y:S01]  /*4d70*/  @!P2 FMUL R73, R73, R73 ;  /* 0x000000494949a220 */ /* 0x008fe20000400000 */
[----:B-1----:R-:W-:Y:S01]  /*4d80*/  FFMA R26, R35, UR13, -R25 ;  /* 0x0000000d231a7c23 */ /* 0x002fe20008000819 */
[----:B------:R-:W-:-:S04]  /*4d90*/  FSETP.GEU.AND P2, PT, R29, -126, PT ;  /* 0xc2fc00001d00780b */ /* 0x000fc80003f4e000 */
[----:B------:R-:W-:Y:S01]  /*4da0*/  @!P3 FMUL R34, R34, 0.5 ;  /* 0x3f0000002222b820 */ /* 0x000fe20000400000 */
[----:B------:R1:W3:Y:S01]  /*4db0*/  MUFU.EX2 R31, R30 ;  /* 0x0000001e001f7308 */ /* 0x0002e20000000800 */
[----:B--2---:R-:W-:Y:S01]  /*4dc0*/  FFMA R27, R39, UR13, -R25 ;  /* 0x0000000d271b7c23 */ /* 0x004fe20008000819 */
[----:B----4-:R-:W-:Y:S01]  /*4dd0*/  @!P4 FMUL R33, R33, R33 ;  /* 0x000000212121c220 */ /* 0x010fe20000400000 */
[----:B------:R-:W-:-:S05]  /*4de0*/  FSETP.GEU.AND P4, PT, R26, -126, PT ;  /* 0xc2fc00001a00780b */ /* 0x000fca0003f8e000 */
[----:B------:R2:W4:Y:S01]  /*4df0*/  MUFU.EX2 R35, R34 ;  /* 0x0000002200237308 */ /* 0x0005220000000800 */
[----:B-----5:R-:W-:Y:S01]  /*4e00*/  @!P5 FMUL R64, R64, R64 ;  /* 0x000000404040d220 */ /* 0x020fe20000400000 */
[----:B------:R-:W-:Y:S01]  /*4e10*/  FSETP.GEU.AND P5, PT, R38, -126, PT ;  /* 0xc2fc00002600780b */ /* 0x000fe20003fae000 */
[----:B------:R-:W-:Y:S01]  /*4e20*/  @!P2 FMUL R29, R29, 0.5 ;  /* 0x3f0000001d1da820 */ /* 0x000fe20000400000 */
[----:B-1----:R-:W-:-:S04]  /*4e30*/  FFMA R30, R47, UR13, -R25 ;  /* 0x0000000d2f1e7c23 */ /* 0x002fc80008000819 */
[----:B------:R1:W5:Y:S01]  /*4e40*/  MUFU.EX2 R68, R29 ;  /* 0x0000001d00447308 */ /* 0x0003620000000800 */
[----:B---3--:R-:W-:Y:S01]  /*4e50*/  @!P6 FMUL R31, R31, R31 ;  /* 0x0000001f1f1fe220 */ /* 0x008fe20000400000 */
[----:B------:R-:W-:Y:S01]  /*4e60*/  FSETP.GEU.AND P6, PT, R27, -126, PT ;  /* 0xc2fc00001b00780b */ /* 0x000fe20003fce000 */
[----:B------:R-:W-:Y:S01]  /*4e70*/  @!P4 FMUL R26, R26, 0.5 ;  /* 0x3f0000001a1ac820 */ /* 0x000fe20000400000 */
[----:B--2---:R-:W-:-:S03]  /*4e80*/  FFMA R34, R51, UR13, -R25 ;  /* 0x0000000d33227c23 */ /* 0x004fc60008000819 */
[----:B------:R-:W-:Y:S01]  /*4e90*/  @!P5 FMUL R38, R38, 0.5 ;  /* 0x3f0000002626d820 */ /* 0x000fe20000400000 */
[----:B------:R2:W3:Y:S01]  /*4ea0*/  MUFU.EX2 R72, R26 ;  /* 0x0000001a00487308 */ /* 0x0004e20000000800 */
[----:B-1----:R-:W-:Y:S01]  /*4eb0*/  FFMA R29, R43, UR13, -R25 ;  /* 0x0000000d2b1d7c23 */ /* 0x002fe20008000819 */
[----:B----4-:R-:W-:-:S04]  /*4ec0*/  @!P3 FMUL R35, R35, R35 ;  /* 0x000000232323b220 */ /* 0x010fc80000400000 */
[----:B------:R-:W-:Y:S01]  /*4ed0*/  FSETP.GEU.AND P3, PT, R29, -126, PT ;  /* 0xc2fc00001d00780b */ /* 0x000fe20003f6e000 */
[----:B------:R-:W-:Y:S01]  /*4ee0*/  @!P6 FMUL R27, R27, 0.5 ;  /* 0x3f0000001b1be820 */ /* 0x000fe20000400000 */
[----:B------:R-:W1:Y:S01]  /*4ef0*/  MUFU.EX2 R39, R38 ;  /* 0x0000002600277308 */ /* 0x000e620000000800 */
[----:B--2---:R-:W-:Y:S01]  /*4f00*/  FFMA R26, R46, UR13, -R25 ;  /* 0x0000000d2e1a7c23 */ /* 0x004fe20008000819 */
[----:B-----5:R-:W-:Y:S01]  /*4f10*/  @!P2 FMUL R68, R68, R68 ;  /* 0x000000444444a220 */ /* 0x020fe20000400000 */
[----:B------:R-:W-:-:S05]  /*4f20*/  FSETP.GEU.AND P2, PT, R42, -126, PT ;  /* 0xc2fc00002a00780b */ /* 0x000fca0003f4e000 */
[----:B------:R2:W4:Y:S01]  /*4f30*/  MUFU.EX2 R76, R27 ;  /* 0x0000001b004c7308 */ /* 0x0005220000000800 */
[----:B---3--:R-:W-:Y:S01]  /*4f40*/  @!P4 FMUL R72, R72, R72 ;  /* 0x000000484848c220 */ /* 0x008fe20000400000 */
[----:B------:R-:W-:Y:S01]  /*4f50*/  FSETP.GEU.AND P4, PT, R26, -126, PT ;  /* 0xc2fc00001a00780b */ /* 0x000fe20003f8e000 */
[----:B------:R-:W-:-:S05]  /*4f60*/  @!P3 FMUL R29, R29, 0.5 ;  /* 0x3f0000001d1db820 */ /* 0x000fca0000400000 */
[----:B------:R3:W5:Y:S01]  /*4f70*/  MUFU.EX2 R46, R29 ;  /* 0x0000001d002e7308 */ /* 0x0007620000000800 */
[----:B--2---:R-:W-:Y:S01]  /*4f80*/  FFMA R27, R50, UR13, -R25 ;  /* 0x0000000d321b7c23 */ /* 0x004fe20008000819 */
[----:B-1----:R-:W-:Y:S01]  /*4f90*/  @!P5 FMUL R39, R39, R39 ;  /* 0x000000272727d220 */ /* 0x002fe20000400000 */
[----:B------:R-:W-:Y:S01]  /*4fa0*/  FSETP.GEU.AND P5, PT, R30, -126, PT ;  /* 0xc2fc00001e00780b */ /* 0x000fe20003fae000 */
[----:B------:R-:W-:-:S03]  /*4fb0*/  @!P2 FMUL R42, R42, 0.5 ;  /* 0x3f0000002a2aa820 */ /* 0x000fc60000400000 */
[----:B------:R-:W-:Y:S01]  /*4fc0*/  @!P4 FMUL R26, R26, 0.5 ;  /* 0x3f0000001a1ac820 */ /* 0x000fe20000400000 */
[----:B------:R-:W1:Y:S01]  /*4fd0*/  MUFU.EX2 R43, R42 ;  /* 0x0000002a002b7308 */ /* 0x000e620000000800 */
[----:B----4-:R-:W-:Y:S01]  /*4fe0*/  @!P6 FMUL R76, R76, R76 ;  /* 0x0000004c4c4ce220 */ /* 0x010fe20000400000 */
[----:B------:R-:W-:Y:S01]  /*4ff0*/  FSETP.GEU.AND P6, PT, R27, -126, PT ;  /* 0xc2fc00001b00780b */ /* 0x000fe20003fce000 */
[----:B---3--:R-:W-:-:S05]  /*5000*/  FFMA R29, R54, UR13, -R25 ;  /* 0x0000000d361d7c23 */ /* 0x008fca0008000819 */
[----:B------:R-:W-:Y:S01]  /*5010*/  @!P5 FMUL R30, R30, 0.5 ;  /* 0x3f0000001e1ed820 */ /* 0x000fe20000400000 */
[----:B------:R2:W3:Y:S01]  /*5020*/  MUFU.EX2 R47, R26 ;  /* 0x0000001a002f7308 */ /* 0x0004e20000000800 */
[----:B-----5:R-:W-:Y:S01]  /*5030*/  @!P3 FMUL R46, R46, R46 ;  /* 0x0000002e2e2eb220 */ /* 0x020fe20000400000 */
[----:B------:R-:W-:-:S04]  /*5040*/  FSETP.GEU.AND P3, PT, R29, -126, PT ;  /* 0xc2fc00001d00780b */ /* 0x000fc80003f6e000 */
[----:B------:R-:W-:Y:S02]  /*5050*/  @!P6 FMUL R27, R27, 0.5 ;  /* 0x3f0000001b1be820 */ /* 0x000fe40000400000 */
[----:B------:R4:W5:Y:S01]  /*5060*/  MUFU.EX2 R50, R30 ;  /* 0x0000001e00327308 */ /* 0x0009620000000800 */
[----:B--2---:R-:W-:Y:S01]  /*5070*/  FFMA R26, R55, UR13, -R25 ;  /* 0x0000000d371a7c23 */ /* 0x004fe20008000819 */
[----:B-1----:R-:W-:Y:S01]  /*5080*/  @!P2 FMUL R43, R43, R43 ;  /* 0x0000002b2b2ba220 */ /* 0x002fe20000400000 */
[----:B------:R-:W-:-:S04]  /*5090*/  FSETP.GEU.AND P2, PT, R34, -126, PT ;  /* 0xc2fc00002200780b */ /* 0x000fc80003f4e000 */
[----:B------:R-:W-:Y:S01]  /*50a0*/  @!P3 FMUL R29, R29, 0.5 ;  /* 0x3f0000001d1db820 */ /* 0x000fe20000400000 */
[----:B------:R1:W2:Y:S01]  /*50b0*/  MUFU.EX2 R51, R27 ;  /* 0x0000001b00337308 */ /* 0x0002a20000000800 */
[----:B----4-:R-:W-:Y:S01]  /*50c0*/  FFMA R30, R58, UR13, -R25 ;  /* 0x0000000d3a1e7c23 */ /* 0x010fe20008000819 */
[----:B---3--:R-:W-:Y:S01]  /*50d0*/  @!P4 FMUL R47, R47, R47 ;  /* 0x0000002f2f2fc220 */ /* 0x008fe20000400000 */
[----:B------:R-:W-:-:S05]  /*50e0*/  FSETP.GEU.AND P4, PT, R26, -126, PT ;  /* 0xc2fc00001a00780b */ /* 0x000fca0003f8e000 */
[----:B------:R3:W4:Y:S01]  /*50f0*/  MUFU.EX2 R55, R29 ;  /* 0x0000001d00377308 */ /* 0x0007220000000800 */
[----:B-----5:R-:W-:Y:S01]  /*5100*/  @!P5 FMUL R50, R50, R50 ;  /* 0x000000323232d220 */ /* 0x020fe20000400000 */
[----:B------:R-:W-:Y:S01]  /*5110*/  FSETP.GEU.AND P5, PT, R30, -126, PT ;  /* 0xc2fc00001e00780b */ /* 0x000fe20003fae000 */
[----:B------:R-:W-:Y:S01]  /*5120*/  @!P2 FMUL R34, R34, 0.5 ;  /* 0x3f0000002222a820 */ /* 0x000fe20000400000 */
[----:B-1----:R-:W-:-:S04]  /*5130*/  FFMA R27, R62, UR13, -R25 ;  /* 0x0000000d3e1b7c23 */ /* 0x002fc80008000819 */
[----:B------:R-:W-:Y:S01]  /*5140*/  @!P4 FMUL R26, R26, 0.5 ;  /* 0x3f0000001a1ac820 */ /* 0x000fe20000400000 */
[----:B--2---:R-:W-:Y:S01]  /*5150*/  @!P6 FMUL R51, R51, R51 ;  /* 0x000000333333e220 */ /* 0x004fe20000400000 */
[----:B------:R-:W-:Y:S01]  /*5160*/  FSETP.GEU.AND P6, PT, R59, -126, PT ;  /* 0xc2fc00003b00780b */ /* 0x000fe20003fce000 */
[----:B------:R1:W2:Y:S01]  /*5170*/  MUFU.EX2 R54, R34 ;  /* 0x0000002200367308 */ /* 0x0002a20000000800 */
[----:B---3--:R-:W-:-:S03]  /*5180*/  FFMA R29, R70, UR13, -R25 ;  /* 0x0000000d461d7c23 */ /* 0x008fc60008000819 */
[----:B------:R-:W-:Y:S01]  /*5190*/  @!P5 FMUL R30, R30, 0.5 ;  /* 0x3f0000001e1ed820 */ /* 0x000fe20000400000 */
[----:B----4-:R-:W-:Y:S01]  /*51a0*/  @!P3 FMUL R55, R55, R55 ;  /* 0x000000373737b220 */ /* 0x010fe20000400000 */
[----:B------:R-:W-:Y:S02]  /*51b0*/  FSETP.GEU.AND P3, PT, R63, -126, PT ;  /* 0xc2fc00003f00780b */ /* 0x000fe40003f6e000 */
[----:B------:R3:W4:Y:S01]  /*51c0*/  MUFU.EX2 R58, R26 ;  /* 0x0000001a003a7308 */ /* 0x0007220000000800 */
[----:B-1----:R-:W-:Y:S01]  /*51d0*/  FADD R34, R37, R52 ;  /* 0x0000003425227221 */ /* 0x002fe20000000000 */
[----:B------:R-:W-:Y:S02]  /*51e0*/  F2FP.BF16.F32.PACK_AB R52, R52, R69 ;  /* 0x000000453434723e */ /* 0x000fe400000010ff */
[----:B------:R-:W-:-:S04]  /*51f0*/  @!P6 FMUL R59, R59, 0.5 ;  /* 0x3f0000003b3be820 */ /* 0x000fc80000400000 */
[----:B------:R1:W5:Y:S01]  /*5200*/  MUFU.EX2 R62, R30 ;  /* 0x0000001e003e7308 */ /* 0x0003620000000800 */
[----:B---3--:R-:W-:Y:S01]  /*5210*/  FFMA R26, R66, UR13, -R25 ;  /* 0x0000000d421a7c23 */ /* 0x008fe20008000819 */
[----:B--2---:R-:W-:Y:S01]  /*5220*/  @!P2 FMUL R54, R54, R54 ;  /* 0x000000363636a220 */ /* 0x004fe20000400000 */
[----:B------:R-:W-:Y:S01]  /*5230*/  FSETP.GEU.AND P2, PT, R27, -126, PT ;  /* 0xc2fc00001b00780b */ /* 0x000fe20003f4e000 */
[----:B------:R-:W-:-:S04]  /*5240*/  @!P3 FMUL R63, R63, 0.5 ;  /* 0x3f0000003f3fb820 */ /* 0x000fc80000400000 */
[----:B------:R-:W2:Y:S01]  /*5250*/  MUFU.EX2 R59, R59 ;  /* 0x0000003b003b7308 */ /* 0x000ea20000000800 */
[----:B----4-:R-:W-:Y:S01]  /*5260*/  @!P4 FMUL R58, R58, R58 ;  /* 0x0000003a3a3ac220 */ /* 0x010fe20000400000 */
[----:B------:R-:W-:Y:S01]  /*5270*/  FSETP.GEU.AND P4, PT, R26, -126, PT ;  /* 0xc2fc00001a00780b */ /* 0x000fe20003f8e000 */
[----:B-1----:R-:W-:-:S05]  /*5280*/  FFMA R30, R78, UR13, -R25 ;  /* 0x0000000d4e1e7c23 */ /* 0x002fca0008000819 */
[----:B------:R-:W1:Y:S01]  /*5290*/  MUFU.EX2 R63, R63 ;  /* 0x0000003f003f7308 */ /* 0x000e620000000800 */
[----:B-----5:R-:W-:Y:S01]  /*52a0*/  @!P5 FMUL R62, R62, R62 ;  /* 0x0000003e3e3ed220 */ /* 0x020fe20000400000 */
[----:B------:R-:W-:Y:S01]  /*52b0*/  FSETP.GEU.AND P5, PT, R67, -126, PT ;  /* 0xc2fc00004300780b */ /* 0x000fe20003fae000 */
[----:B------:R-:W-:-:S04]  /*52c0*/  @!P2 FMUL R27, R27, 0.5 ;  /* 0x3f0000001b1ba820 */ /* 0x000fc80000400000 */
[----:B------:R-:W-:Y:S01]  /*52d0*/  @!P4 FMUL R26, R26, 0.5 ;  /* 0x3f0000001a1ac820 */ /* 0x000fe20000400000 */
[----:B------:R3:W4:Y:S01]  /*52e0*/  MUFU.EX2 R66, R27 ;  /* 0x0000001b00427308 */ /* 0x0007220000000800 */
[----:B--2---:R-:W-:Y:S01]  /*52f0*/  @!P6 FMUL R59, R59, R59 ;  /* 0x0000003b3b3be220 */ /* 0x004fe20000400000 */
[----:B------:R-:W-:-:S05]  /*5300*/  FSETP.GEU.AND P6, PT, R29, -126, PT ;  /* 0xc2fc00001d00780b */ /* 0x000fca0003fce000 */
[----:B------:R-:W-:Y:S01]  /*5310*/  @!P5 FMUL R67, R67, 0.5 ;  /* 0x3f0000004343d820 */ /* 0x000fe20000400000 */
[----:B------:R2:W5:Y:S01]  /*5320*/  MUFU.EX2 R70, R26 ;  /* 0x0000001a00467308 */ /* 0x0005620000000800 */
[----:B---3--:R-:W-:Y:S01]  /*5330*/  FFMA R27, R74, UR13, -R25 ;  /* 0x0000000d4a1b7c23 */ /* 0x008fe20008000819 */
[----:B-1----:R-:W-:Y:S01]  /*5340*/  @!P3 FMUL R63, R63, R63 ;  /* 0x0000003f3f3fb220 */ /* 0x002fe20000400000 */
[----:B------:R-:W-:Y:S01]  /*5350*/  FADD R25, R17, R44 ;  /* 0x0000002c11197221 */ /* 0x000fe20000000000 */
[----:B------:R-:W-:Y:S02]  /*5360*/  F2FP.BF16.F32.PACK_AB R44, R44, R53 ;  /* 0x000000352c2c723e */ /* 0x000fe400000010ff */
[----:B------:R-:W-:Y:S01]  /*5370*/  FSETP.GEU.AND P3, PT, R27, -126, PT ;  /* 0xc2fc00001b00780b */ /* 0x000fe20003f6e000 */
[----:B------:R-:W-:Y:S01]  /*5380*/  @!P6 FMUL R29, R29, 0.5 ;  /* 0x3f0000001d1de820 */ /* 0x000fe20000400000 */
[----:B------:R-:W1:Y:S01]  /*5390*/  MUFU.EX2 R67, R67 ;  /* 0x0000004300437308 */ /* 0x000e620000000800 */
[----:B----4-:R-:W-:Y:S01]  /*53a0*/  @!P2 FMUL R66, R66, R66 ;  /* 0x000000424242a220 */ /* 0x010fe20000400000 */
[----:B------:R-:W-:Y:S01]  /*53b0*/  FSETP.GEU.AND P2, PT, R71, -126, PT ;  /* 0xc2fc00004700780b */ /* 0x000fe20003f4e000 */
[----:B--2---:R-:W-:Y:S01]  /*53c0*/  FADD R26, R32, R61 ;  /* 0x0000003d201a7221 */ /* 0x004fe20000000000 */
[----:B------:R-:W-:Y:S01]  /*53d0*/  FADD R34, R25, R34 ;  /* 0x0000002219227221 */ /* 0x000fe20000000000 */
[----:B------:R-:W-:-:S03]  /*53e0*/  F2FP.BF16.F32.PACK_AB R32, R21, R32 ;  /* 0x000000201520723e */ /* 0x000fc600000010ff */
[----:B------:R-:W2:Y:S01]  /*53f0*/  MUFU.EX2 R74, R29 ;  /* 0x0000001d004a7308 */ /* 0x000ea20000000800 */
[----:B-----5:R-:W-:Y:S01]  /*5400*/  @!P4 FMUL R70, R70, R70 ;  /* 0x000000464646c220 */ /* 0x020fe20000400000 */
[----:B------:R-:W-:Y:S01]  /*5410*/  FSETP.GEU.AND P4, PT, R75, -126, PT ;  /* 0xc2fc00004b00780b */ /* 0x000fe20003f8e000 */
[----:B------:R-:W-:Y:S02]  /*5420*/  @!P3 FMUL R27, R27, 0.5 ;  /* 0x3f0000001b1bb820 */ /* 0x000fe40000400000 */
[----:B------:R-:W-:Y:S02]  /*5430*/  FADD R80, R35, R70 ;  /* 0x0000004623507221 */ /* 0x000fe40000000000 */
        /* <DEDUP_REMOVED lines=8> */
[----:B---3--:R-:W-:Y:S01]  /*54c0*/  FADD R27, R9, R26 ;  /* 0x0000001a091b7221 */ /* 0x008fe20000000000 */
[----:B------:R-:W-:Y:S01]  /*54d0*/  FADD R9, R13, R40 ;  /* 0x000000280d097221 */ /* 0x000fe20000000000 */
[----:B------:R-:W-:Y:S01]  /*54e0*/  FADD R26, R21, R48 ;  /* 0x00000030151a7221 */ /* 0x000fe20000000000 */
[----:B------:R-:W-:Y:S01]  /*54f0*/  F2FP.BF16.F32.PACK_AB R40, R40, R45 ;  /* 0x0000002d2828723e */ /* 0x000fe200000010ff */
[----:B------:R-:W-:Y:S01]  /*5500*/  @!P5 FMUL R30, R30, 0.5 ;  /* 0x3f0000001e1ed820 */ /* 0x000fe20000400000 */
[----:B------:R-:W2:Y:S01]  /*5510*/  MUFU.EX2 R75, R75 ;  /* 0x0000004b004b7308 */ /* 0x000ea20000000800 */
[----:B----4-:R-:W-:Y:S01]  /*5520*/  @!P3 FMUL R78, R78, R78 ;  /* 0x0000004e4e4eb220 */ /* 0x010fe20000400000 */
[----:B------:R-:W-:Y:S01]  /*5530*/  FSETP.GEU.AND P3, PT, R83, -126, PT ;  /* 0xc2fc00005300780b */ /* 0x000fe20003f6e000 */
[----:B------:R-:W-:Y:S01]  /*5540*/  FADD R29, R9, R26 ;  /* 0x0000001a091d7221 */ /* 0x000fe20000000000 */
[----:B------:R-:W-:Y:S01]  /*5550*/  FADD R9, R8, R49 ;  /* 0x0000003108097221 */ /* 0x000fe20000000000 */
[----:B------:R-:W-:Y:S01]  /*5560*/  FADD R26, R12, R65 ;  /* 0x000000410c1a7221 */ /* 0x000fe20000000000 */
[----:B------:R-:W-:Y:S01]  /*5570*/  FADD R84, R43, R78 ;  /* 0x0000004e2b547221 */ /* 0x000fe20000000000 */
[----:B------:R-:W-:Y:S01]  /*5580*/  @!P6 FMUL R82, R82, 0.5 ;  /* 0x3f0000005252e820 */ /* 0x000fe20000400000 */
[----:B------:R3:W4:Y:S01]  /*5590*/  MUFU.EX2 R60, R30 ;  /* 0x0000001e003c7308 */ /* 0x0007220000000800 */
        /* <DEDUP_REMOVED lines=14> */
[----:B------:R-:W-:Y:S01]  /*5680*/  FADD R38, R11, R30 ;  /* 0x0000001e0b267221 */ /* 0x000fe20000000000 */
        /* <DEDUP_REMOVED lines=8> */
[----:B------:R-:W-:Y:S01]  /*5710*/  FADD R42, R11, R30 ;  /* 0x0000001e0b2a7221 */ /* 0x000fe20000000000 */
[----:B-1----:R-:W-:Y:S01]  /*5720*/  @!P6 FMUL R82, R82, R82 ;  /* 0x000000525252e220 */ /* 0x002fe20000400000 */
[----:B------:R-:W-:Y:S01]  /*5730*/  FSETP.GEU.AND P6, PT, R87, -126, PT ;  /* 0xc2fc00005700780b */ /* 0x000fe20003fce000 */
[----:B------:R-:W-:Y:S01]  /*5740*/  FADD R11, R19, R20 ;  /* 0x00000014130b7221 */ /* 0x000fe20000000000 */
[----:B------:R-:W-:Y:S01]  /*5750*/  FADD R30, R41, R56 ;  /* 0x00000038291e7221 */ /* 0x000fe20000000000 */
[----:B------:R-:W1:Y:S01]  /*5760*/  MUFU.EX2 R79, R79 ;  /* 0x0000004f004f7308 */ /* 0x000e620000000800 */
[----:B------:R-:W-:Y:S01]  /*5770*/  FADD R85, R51, R82 ;  /* 0x0000005233557221 */ /* 0x000fe20000000000 */
[----:B------:R-:W-:Y:S01]  /*5780*/  @!P5 FMUL R86, R86, 0.5 ;  /* 0x3f0000005656d820 */ /* 0x000fe20000400000 */
[----:B------:R-:W-:Y:S01]  /*5790*/  FADD R11, R11, R30 ;  /* 0x0000001e0b0b7221 */ /* 0x000fe20000000000 */
[----:B--2---:R-:W-:Y:S01]  /*57a0*/  @!P3 FMUL R83, R83, R83 ;  /* 0x000000535353b220 */ /* 0x004fe20000400000 */
[----:B------:R-:W-:Y:S01]  /*57b0*/  FSETP.GEU.AND P3, PT, R14, -126, PT ;  /* 0xc2fc00000e00780b */ /* 0x000fe20003f6e000 */
[----:B------:R-:W-:Y:S01]  /*57c0*/  FADD R30, R64, R59 ;  /* 0x0000003b401e7221 */ /* 0x000fe20000000000 */
[----:B------:R-:W-:Y:S01]  /*57d0*/  FADD R101, R80, R85 ;  /* 0x0000005550657221 */ /* 0x000fe20000000000 */
[----:B------:R-:W2:Y:S01]  /*57e0*/  MUFU.EX2 R86, R86 ;  /* 0x0000005600567308 */ /* 0x000ea20000000800 */
[----:B------:R-:W-:Y:S01]  /*57f0*/  FADD R80, R47, R60 ;  /* 0x0000003c2f507221 */ /* 0x000fe20000000000 */
[----:B------:R-:W-:Y:S01]  /*5800*/  @!P6 FMUL R87, R87, 0.5 ;  /* 0x3f0000005757e820 */ /* 0x000fe20000400000 */
[----:B------:R-:W-:Y:S01]  /*5810*/  @!P2 FMUL R77, R77, 0.5 ;  /* 0x3f0000004d4da820 */ /* 0x000fe20000400000 */
[----:B------:R-:W-:Y:S01]  /*5820*/  FADD R98, R30, R81 ;  /* 0x000000511e627221 */ /* 0x000fe20000000000 */
[----:B------:R-:W-:Y:S01]  /*5830*/  FADD R30, R72, R67 ;  /* 0x00000043481e7221 */ /* 0x000fe20000000000 */
[----:B------:R-:W-:Y:S01]  /*5840*/  FADD R81, R54, R83 ;  /* 0x0000005336517221 */ /* 0x000fe20000000000 */
[----:B------:R-:W-:Y:S01]  /*5850*/  FADD R99, R9, R80 ;  /* 0x0000005009637221 */ /* 0x000fe20000000000 */
[----:B------:R-:W3:Y:S01]  /*5860*/  MUFU.EX2 R87, R87 ;  /* 0x0000005700577308 */ /* 0x000ee20000000800 */
[----:B-1----:R-:W-:Y:S01]  /*5870*/  @!P4 FMUL R79, R79, R79 ;  /* 0x0000004f4f4fc220 */ /* 0x002fe20000400000 */
[----:B------:R-:W-:Y:S01]  /*5880*/  @!P3 FMUL R14, R14, 0.5 ;  /* 0x3f0000000e0eb820 */ /* 0x000fe20000400000 */
[----:B------:R-:W-:Y:S01]  /*5890*/  FADD R103, R30, R81 ;  /* 0x000000511e677221 */ /* 0x000fe20000000000 */
[----:B------:R-:W-:Y:S01]  /*58a0*/  FADD R80, R39, R74 ;  /* 0x0000004a27507221 */ /* 0x000fe20000000000 */
[----:B------:R-:W-:Y:S01]  /*58b0*/  FADD R30, R68, R63 ;  /* 0x0000003f441e7221 */ /* 0x000fe20000000000 */
[----:B------:R-:W-:Y:S01]  /*58c0*/  FADD R85, R50, R79 ;  /* 0x0000004f32557221 */ /* 0x000fe20000000000 */
[----:B------:R-:W-:Y:S01]  /*58d0*/  FADD R81, R76, R71 ;  /* 0x000000474c517221 */ /* 0x000fe20000000000 */
[----:B------:R-:W1:Y:S01]  /*58e0*/  MUFU.EX2 R9, R14 ;  /* 0x0000000e00097308 */ /* 0x000e620000000800 */
[----:B--2---:R-:W-:Y:S01]  /*58f0*/  @!P5 FMUL R86, R86, R86 ;  /* 0x000000565656d220 */ /* 0x004fe20000400000 */
[----:B------:R-:W-:Y:S01]  /*5900*/  FADD R30, R30, R85 ;  /* 0x000000551e1e7221 */ /* 0x000fe20000000000 */
[----:B------:R-:W-:Y:S01]  /*5910*/  FADD R27, R27, R38 ;  /* 0x000000261b1b7221 */ /* 0x000fe20000000000 */
[----:B------:R-:W-:Y:S01]  /*5920*/  FADD R42, R25, R42 ;  /* 0x0000002a192a7221 */ /* 0x000fe20000000000 */
[----:B------:R-:W-:Y:S01]  /*5930*/  FADD R97, R55, R86 ;  /* 0x0000005637617221 */ /* 0x000fe20000000000 */
[----:B------:R-:W-:Y:S01]  /*5940*/  FADD R26, R26, R11 ;  /* 0x0000000b1a1a7221 */ /* 0x000fe20000000000 */
[----:B------:R-:W-:Y:S01]  /*5950*/  FADD R96, R96, R101 ;  /* 0x0000006560607221 */ /* 0x000fe20000000000 */
[----:B------:R-:W2:Y:S01]  /*5960*/  MUFU.EX2 R77, R77 ;  /* 0x0000004d004d7308 */ /* 0x000ea20000000800 */
[----:B---3--:R-:W-:Y:S01]  /*5970*/  @!P6 FMUL R87, R87, R87 ;  /* 0x000000575757e220 */ /* 0x008fe20000400000 */
[----:B------:R-:W-:Y:S01]  /*5980*/  FADD R80, R80, R97 ;  /* 0x0000006150507221 */ /* 0x000fe20000000000 */
[----:B------:R-:W-:Y:S01]  /*5990*/  FADD R98, R98, R103 ;  /* 0x0000006762627221 */ /* 0x000fe20000000000 */
[----:B------:R-:W-:Y:S01]  /*59a0*/  FADD R26, R29, R26 ;  /* 0x0000001a1d1a7221 */ /* 0x000fe20000000000 */
[----:B------:R-:W-:Y:S01]  /*59b0*/  FADD R84, R58, R87 ;  /* 0x000000573a547221 */ /* 0x000fe20000000000 */
[----:B------:R-:W-:Y:S01]  /*59c0*/  FADD R99, R99, R80 ;  /* 0x0000005063637221 */ /* 0x000fe20000000000 */
[----:B------:R-:W-:Y:S01]  /*59d0*/  FADD R27, R27, R42 ;  /* 0x0000002a1b1b7221 */ /* 0x000fe20000000000 */
[----:B------:R-:W-:Y:S01]  /*59e0*/  SHF.L.U32 R11, R7, 0x1f, RZ ;  /* 0x0000001f070b7819 */ /* 0x000fe200000006ff */
[----:B------:R-:W-:Y:S01]  /*59f0*/  FADD R81, R81, R84 ;  /* 0x0000005451517221 */ /* 0x000fe20000000000 */
[----:B------:R-:W-:Y:S01]  /*5a00*/  FADD R96, R96, R99 ;  /* 0x0000006360607221 */ /* 0x000fe20000000000 */
[----:B------:R-:W-:Y:S01]  /*5a10*/  FADD R26, R27, R26 ;  /* 0x0000001a1b1a7221 */ /* 0x000fe20000000000 */
[----:B-1----:R-:W-:Y:S01]  /*5a20*/  @!P3 FMUL R9, R9, R9 ;  /* 0x000000090909b220 */ /* 0x002fe20000400000 */
[----:B------:R-:W-:Y:S01]  /*5a30*/  FADD R81, R30, R81 ;  /* 0x000000511e517221 */ /* 0x000fe20000000000 */
[----:B------:R-:W-:-:S02]  /*5a40*/  F2FP.BF16.F32.PACK_AB R25, R64, R33 ;  /* 0x000000214019723e */ /* 0x000fc400000010ff */
[----:B------:R-:W-:Y:S01]  /*5a50*/  F2FP.BF16.F32.PACK_AB R27, R68, R31 ;  /* 0x0000001f441b723e */ /* 0x000fe200000010ff */
[----:B------:R-:W-:Y:S01]  /*5a60*/  FADD R81, R98, R81 ;  /* 0x0000005162517221 */ /* 0x000fe20000000000 */
[----:B--2---:R-:W-:Y:S01]  /*5a70*/  @!P2 FMUL R77, R77, R77 ;  /* 0x0000004d4d4da220 */ /* 0x004fe20000400000 */
[----:B------:R1:W2:Y:S01]  /*5a80*/  SYNCS.PHASECHK.TRANS64.TRYWAIT P2, [UR6+0x6000], R11 ;  /* 0x0060000bff0075a7 */ /* 0x0002a20008040146 */
[----:B------:R-:W-:Y:S01]  /*5a90*/  F2FP.BF16.F32.PACK_AB R29, R72, R35 ;  /* 0x00000023481d723e */ /* 0x000fe200000010ff */
[----:B------:R-:W-:Y:S01]  /*5aa0*/  FADD R96, R96, R81 ;  /* 0x0000005160607221 */ /* 0x000fe20000000000 */
[----:B------:R-:W-:Y:S01]  /*5ab0*/  F2FP.BF16.F32.PACK_AB R36, R37, R36 ;  /* 0x000000242524723e */ /* 0x000fe200000010ff */
[----:B------:R-:W-:Y:S01]  /*5ac0*/  FFMA R2, R9, R2, R26 ;  /* 0x0000000209027223 */ /* 0x000fe2000000001a */
[----:B------:R-:W-:Y:S01]  /*5ad0*/  F2FP.BF16.F32.PACK_AB R31, R76, R39 ;  /* 0x000000274c1f723e */ /* 0x000fe200000010ff */
[----:B------:R-:W-:Y:S01]  /*5ae0*/  FFMA R0, R77, R0, R96 ;  /* 0x000000004d007223 */ /* 0x000fe20000000060 */
[----:B------:R-:W-:Y:S01]  /*5af0*/  F2FP.BF16.F32.PACK_AB R33, R46, R43 ;  /* 0x0000002b2e21723e */ /* 0x000fe200000010ff */
[----:B------:R-:W-:Y:S01]  /*5b00*/  FMUL R88, R88, R9 ;  /* 0x0000000958587220 */ /* 0x000fe20000400000 */
[----:B------:R-:W-:Y:S01]  /*5b10*/  F2FP.BF16.F32.PACK_AB R35, R50, R47 ;  /* 0x0000002f3223723e */ /* 0x000fe200000010ff */
[----:B------:R-:W-:Y:S01]  /*5b20*/  FMUL R89, R89, R9 ;  /* 0x0000000959597220 */ /* 0x000fe20000400000 */
[----:B------:R-:W-:Y:S01]  /*5b30*/  F2FP.BF16.F32.PACK_AB R37, R54, R51 ;  /* 0x000000333625723e */ /* 0x000fe200000010ff */
[-C--:B------:R-:W-:Y:S01]  /*5b40*/  FMUL R92, R92, R9.reuse ;  /* 0x000000095c5c7220 */ /* 0x080fe20000400000 */
[----:B------:R-:W-:Y:S01]  /*5b50*/  F2FP.BF16.F32.PACK_AB R38, R41, R16 ;  /* 0x000000102926723e */ /* 0x000fe200000010ff */
[----:B------:R-:W-:Y:S01]  /*5b60*/  FMUL R93, R93, R9 ;  /* 0x000000095d5d7220 */ /* 0x000fe20000400000 */
[----:B------:R-:W-:Y:S01]  /*5b70*/  F2FP.BF16.F32.PACK_AB R42, R18, R49 ;  /* 0x00000031122a723e */ /* 0x000fe200000010ff */
[-C--:B------:R-:W-:Y:S01]  /*5b80*/  FMUL R90, R90, R77.reuse ;  /* 0x0000004d5a5a7220 */ /* 0x080fe20000400000 */
[----:B------:R-:W-:Y:S01]  /*5b90*/  F2FP.BF16.F32.PACK_AB R26, R15, R8 ;  /* 0x000000080f1a723e */ /* 0x000fe200000010ff */
[-C--:B------:R-:W-:Y:S01]  /*5ba0*/  FMUL R91, R91, R77.reuse ;  /* 0x0000004d5b5b7220 */ /* 0x080fe20000400000 */
[-C--:B------:R-:W-:Y:S01]  /*5bb0*/  FMUL R94, R94, R77.reuse ;  /* 0x0000004d5e5e7220 */ /* 0x080fe20000400000 */
[----:B------:R-:W-:Y:S01]  /*5bc0*/  FMUL R95, R95, R77 ;  /* 0x0000004d5f5f7220 */ /* 0x000fe20000400000 */
        /* <DEDUP_REMOVED lines=13> */
[----:B------:R-:W-:Y:S01]  /*5ca0*/  F2FP.BF16.F32.PACK_AB R54, R56, R73 ;  /* 0x000000493836723e */ /* 0x000fe200000010ff */
[----:B-12---:R-:W-:Y:S06]  /*5cb0*/  @!P0 BRA `(.L_x_27) ;  /* 0x0000000000048947 */ /* 0x006fec0003800000 */
[----:B------:R-:W-:Y:S01]  /*5cc0*/  BPT.TRAP 0x1 ;  /* 0x000000040000795c */ /* 0x000fe20000300000 */
.L_x_27:
[----:B------:R-:W-:Y:S05]  /*5cd0*/  @P2 BRA `(.L_x_28) ;  /* 0x0000000000082947 */ /* 0x000fea0003800000 */
[----:B------:R-:W1:Y:S02]  /*5ce0*/  SYNCS.PHASECHK.TRANS64.TRYWAIT P2, [UR6+0x6000], R11 ;  /* 0x0060000bff0075a7 */ /* 0x000e640008040146 */
[----:B-1----:R-:W-:Y:S05]  /*5cf0*/  @!P2 BRA `(.L_x_29) ;  /* 0x000000540044a947 */ /* 0x002fea0003800000 */
.L_x_28:
[----:B------:R-:W-:Y:S01]  /*5d00*/  ULEA UR6, UR11, UR8, 0x8 ;  /* 0x000000080b067291 */ /* 0x000fe2000f8e403f */
[----:B------:R-:W-:Y:S01]  /*5d10*/  WARPGROUP.ARRIVE ;  /* 0x00000000000079c5 */ /* 0x000fe20000000000 */
[----:B------:R-:W-:Y:S01]  /*5d20*/  UMOV UR7, 0xc0000010 ;  /* 0xc000001000077882 */ /* 0x000fe20000000000 */
[----:B------:R-:W-:Y:S01]  /*5d30*/  UMOV UR15, 0xc0000010 ;  /* 0xc0000010000f7882 */ /* 0x000fe20000000000 */
[----:B------:R-:W-:Y:S01]  /*5d40*/  UIADD3 UR12, UR6, 0x20, URZ ;  /* 0x00000020060c7890 */ /* 0x000fe2000fffe03f */
[----:B------:R-:W-:-:S04]  /*5d50*/  F2FP.BF16.F32.PACK_AB R55, R87, R86 ;  /* 0x000000565737723e */ /* 0x000fc800000010ff */
[----:B------:R-:W-:Y:S01]  /*5d60*/  HGMMA.64x16x16.F32.BF16 R88, R24, gdesc[UR4].tnspB, R88, gsb0 ;  /* 0x4020000418587df0 */ /* 0x000fe20008001858 */
[----:B------:R-:W-:Y:S01]  /*5d70*/  UMOV UR7, 0xc0000010 ;  /* 0xc000001000077882 */ /* 0x000fe20000000000 */
[----:B------:R-:W-:Y:S01]  /*5d80*/  UMOV UR14, UR12 ;  /* 0x0000000c000e7c82 */ /* 0x000fe20008000000 */
[----:B------:R-:W-:Y:S01]  /*5d90*/  UIADD3 UR12, UR6, 0x40, URZ ;  /* 0x00000040060c7890 */ /* 0x000fe2000fffe03f */
[----:B------:R-:W-:Y:S02]  /*5da0*/  WARPGROUP.DEPBAR.LE gsb0, 0x0 ;  /* 0x00008000000079c5 */ /* 0x000fe40000010000 */
[----:B------:R-:W-:-:S06]  /*5db0*/  WARPGROUP.ARRIVE ;  /* 0x00000000000079c5 */ /* 0x000fcc0000000000 */
[----:B------:R-:W-:Y:S01]  /*5dc0*/  HGMMA.64x16x16.F32.BF16 R88, R28, gdesc[UR12].tnspB, R88, gsb0 ;  /* 0x4020000c1c587df0 */ /* 0x000fe20008001858 */
[----:B------:R-:W-:Y:S01]  /*5dd0*/  UMOV UR14, UR12 ;  /* 0x0000000c000e7c82 */ /* 0x000fe20008000000 */
[----:B------:R-:W-:Y:S01]  /*5de0*/  UMOV UR15, 0xc0000010 ;  /* 0xc0000010000f7882 */ /* 0x000fe20000000000 */
        /* <DEDUP_REMOVED lines=18> */
[----:B------:R-:W-:Y:S02]  /*5f10*/  UIADD3 UR12, UR6, 0xc0, URZ ;  /* 0x000000c0060c7890 */ /* 0x000fe4000fffe03f */
[----:B------:R-:W-:Y:S01]  /*5f20*/  UIADD3 UR6, UR6, 0xe0, URZ ;  /* 0x000000e006067890 */ /* 0x000fe2000fffe03f */
[----:B------:R-:W-:Y:S02]  /*5f30*/  WARPGROUP.DEPBAR.LE gsb0, 0x0 ;  /* 0x00008000000079c5 */ /* 0x000fe40000010000 */
[----:B------:R-:W-:-:S06]  /*5f40*/  WARPGROUP.ARRIVE ;  /* 0x00000000000079c5 */ /* 0x000fcc0000000000 */
[----:B------:R-:W-:Y:S01]  /*5f50*/  HGMMA.64x16x16.F32.BF16 R88, R44, gdesc[UR12].tnspB, R88, gsb0 ;  /* 0x4020000c2c587df0 */ /* 0x000fe20008001858 */
[----:B------:R-:W-:Y:S01]  /*5f60*/  UMOV UR14, UR12 ;  /* 0x0000000c000e7c82 */ /* 0x000fe20008000000 */
[----:B------:R-:W-:Y:S01]  /*5f70*/  UMOV UR15, 0xc0000010 ;  /* 0xc0000010000f7882 */ /* 0x000fe20000000000 */
[----:B------:R-:W-:Y:S02]  /*5f80*/  WARPGROUP.DEPBAR.LE gsb0, 0x0 ;  /* 0x00008000000079c5 */ /* 0x000fe40000010000 */
[----:B------:R-:W-:-:S06]  /*5f90*/  WARPGROUP.ARRIVE ;  /* 0x00000000000079c5 */ /* 0x000fcc0000000000 */
[----:B------:R-:W-:Y:S03]  /*5fa0*/  HGMMA.64x16x16.F32.BF16 R88, R48, gdesc[UR12].tnspB, R88, gsb0 ;  /* 0x4020000c30587df0 */ /* 0x000fe60008001858 */
[----:B------:R-:W-:Y:S02]  /*5fb0*/  WARPGROUP.DEPBAR.LE gsb0, 0x0 ;  /* 0x00008000000079c5 */ /* 0x000fe40000010000 */
[----:B------:R-:W-:-:S06]  /*5fc0*/  WARPGROUP.ARRIVE ;  /* 0x00000000000079c5 */ /* 0x000fcc0000000000 */
[----:B------:R-:W-:Y:S03]  /*5fd0*/  HGMMA.64x16x16.F32.BF16 R88, R52, gdesc[UR4].tnspB, R88, gsb0 ;  /* 0x4020000434587df0 */ /* 0x000fe60008001858 */
[----:B------:R-:W-:Y:S02]  /*5fe0*/  WARPGROUP.DEPBAR.LE gsb0, 0x0 ;  /* 0x00008000000079c5 */ /* 0x000fe40000010000 */
[----:B------:R-:W-:Y:S05]  /*5ff0*/  @!P0 BRA `(.L_x_30) ;  /* 0x0000000000048947 */ /* 0x000fea0003800000 */
[----:B------:R-:W-:Y:S01]  /*6000*/  BPT.TRAP 0x1 ;  /* 0x000000040000795c */ /* 0x000fe20000300000 */
.L_x_30:
[----:B------:R-:W-:-:S04]  /*6010*/  ULEA UR6, UR9, UR37, 0x3 ;  /* 0x0000002509067291 */ /* 0x000fc8000f8e183f */
[----:B------:R-:W-:-:S04]  /*6020*/  UIADD3 UR6, UR6, 0x6028, URZ ;  /* 0x0000602806067890 */ /* 0x000fc8000fffe03f */
[----:B------:R-:W-:-:S09]  /*6030*/  UPRMT UR6, URZ, 0x654, UR6 ;  /* 0x000006543f067896 */ /* 0x000fd20008000006 */
[----:B------:R-:W-:Y:S01]  /*6040*/  SYNCS.ARRIVE.TRANS64.RED.A1T0 RZ, [UR6], RZ ;  /* 0x000000ffffff79a7 */ /* 0x000fe20008100406 */
[----:B------:R-:W-:Y:S05]  /*6050*/  @P1 BRA `(.L_x_31) ;  /* 0x0000000000041947 */ /* 0x000fea0003800000 */
[----:B------:R-:W-:Y:S01]  /*6060*/  BPT.TRAP 0x1 ;  /* 0x000000040000795c */ /* 0x000fe20000300000 */
.L_x_31:
[----:B------:R-:W-:-:S04]  /*6070*/  UIADD3 UR9, UR9, 0x1, URZ ;  /* 0x0000000109097890 */ /* 0x000fc8000fffe03f */
[----:B------:R-:W-:-:S04]  /*6080*/  UISETP.NE.AND UP0, UPT, UR9, 0x5, UPT ;  /* 0x000000050900788c */ /* 0x000fc8000bf05270 */
[----:B------:R-:W-:Y:S01]  /*6090*/  USEL UR9, UR9, URZ, UP0 ;  /* 0x0000003f09097287 */ /* 0x000fe20008000000 */
[----:B------:R-:W-:Y:S11]  /*60a0*/  @!P0 BRA `(.L_x_32) ;  /* 0x0000000000048947 */ /* 0x000ff60003800000 */
[----:B------:R-:W-:Y:S01]  /*60b0*/  BPT.TRAP 0x1 ;  /* 0x000000040000795c */ /* 0x000fe20000300000 */
.L_x_32:
[----:B------:R-:W-:-:S04]  /*60c0*/  ULEA UR6, UR9, UR37, 0x3 ;  /* 0x0000002509067291 */ /* 0x000fc8000f8e183f */
[----:B------:R-:W-:-:S04]  /*60d0*/  UIADD3 UR6, UR6, 0x6028, URZ ;  /* 0x0000602806067890 */ /* 0x000fc8000fffe03f */
[----:B------:R-:W-:-:S09]  /*60e0*/  UPRMT UR6, URZ, 0x654, UR6 ;  /* 0x000006543f067896 */ /* 0x000fd20008000006 */
[----:B------:R-:W-:Y:S01]  /*60f0*/  SYNCS.ARRIVE.TRANS64.RED.A1T0 RZ, [UR6], RZ ;  /* 0x000000ffffff79a7 */ /* 0x000fe20008100406 */
[----:B------:R-:W-:Y:S05]  /*6100*/  @P1 BRA `(.L_x_33) ;  /* 0x0000000000041947 */ /* 0x000fea0003800000 */
[----:B------:R-:W-:Y:S01]  /*6110*/  BPT.TRAP 0x1 ;  /* 0x000000040000795c */ /* 0x000fe20000300000 */
.L_x_33:
[----:B------:R-:W-:Y:S01]  /*6120*/  UIADD3 UR11, UR11, 0x1, URZ ;  /* 0x000000010b0b7890 */ /* 0x000fe2000fffe03f */
[C---:B------:R-:W-:Y:S01]  /*6130*/  ISETP.GT.AND P2, PT, R6.reuse, 0x2, PT ;  /* 0x000000020600780c */ /* 0x040fe20003f44270 */
[----:B------:R-:W-:Y:S01]  /*6140*/  UIADD3 UR9, UR9, 0x1, URZ ;  /* 0x0000000109097890 */ /* 0x000fe2000fffe03f */
[----:B------:R-:W-:Y:S01]  /*6150*/  VIADD R6, R6, 0xffffffff ;  /* 0xffffffff06067836 */ /* 0x000fe20000000000 */
[----:B------:R-:W-:Y:S01]  /*6160*/  UISETP.NE.AND UP2, UPT, UR11, 0x5, UPT ;  /* 0x000000050b00788c */ /* 0x000fe2000bf45270 */
[----:B------:R-:W-:Y:S01]  /*6170*/  IADD3 R3, R3, 0x80, RZ ;  /* 0x0000008003037810 */ /* 0x000fe20007ffe0ff */
[----:B------:R-:W-:Y:S01]  /*6180*/  UISETP.NE.AND UP0, UPT, UR9, 0x5, UPT ;  /* 0x000000050900788c */ /* 0x000fe2000bf05270 */
[----:B-1----:R-:W-:Y:S01]  /*6190*/  IMAD.MOV.U32 R11, RZ, RZ, R4 ;  /* 0x000000ffff0b7224 */ /* 0x002fe200078e0004 */
[----:B------:R-:W-:Y:S01]  /*61a0*/  USEL UR6, URZ, 0x1, UP2 ;  /* 0x000000013f067887 */ /* 0x000fe20009000000 */
[----:B------:R-:W-:Y:S01]  /*61b0*/  IMAD.MOV.U32 R9, RZ, RZ, R5 ;  /* 0x000000ffff097224 */ /* 0x000fe200078e0005 */
[----:B------:R-:W-:-:S02]  /*61c0*/  USEL UR9, UR9, URZ, UP0 ;  /* 0x0000003f09097287 */ /* 0x000fc40008000000 */
[----:B------:R-:W-:Y:S02]  /*61d0*/  USEL UR11, UR11, URZ, UP2 ;  /* 0x0000003f0b0b7287 */ /* 0x000fe40009000000 */
[----:B------:R-:W-:Y:S01]  /*61e0*/  LOP3.LUT R7, R7, UR6, RZ, 0x3c, !PT ;  /* 0x0000000607077c12 */ /* 0x000fe2000f8e3cff */
[----:B------:R-:W-:Y:S09]  /*61f0*/  @P2 BRA `(.L_x_34) ;  /* 0xffffffd800502947 */ /* 0x000ff2000383ffff */
.L_x_23:
[----:B------:R-:W-:-:S13]  /*6200*/  ISETP.GE.AND P2, PT, R6, 0x1, PT ;  /* 0x000000010600780c */ /* 0x000fda0003f46270 */
[----:B------:R-:W-:Y:S05]  /*6210*/  @!P2 BRA `(.L_x_35) ;  /* 0x0000002c00e8a947 */ /* 0x000fea0003800000 */
[----:B------:R-:W-:Y:S01]  /*6220*/  MOV R9, R4 ;  /* 0x0000000400097202 */ /* 0x000fe20000000f00 */
[----:B------:R-:W-:Y:S01]  /*6230*/  IMAD.MOV.U32 R8, RZ, RZ, R5 ;  /* 0x000000ffff087224 */ /* 0x000fe200078e0005 */
[----:B------:R-:W-:Y:S01]  /*6240*/  ULDC UR13, c[0x0][0x28c] ;  /* 0x0000a300000d7ab9 */ /* 0x000fe20000000800 */
[----:B------:R-:W-:-:S05]  /*6250*/  ULDC UR14, c[0x0][0x604] ;  /* 0x00018100000e7ab9 */ /* 0x000fca0000000800 */
.L_x_46:
[----:B------:R-:W-:Y:S05]  /*6260*/  @!P0 BRA `(.L_x_36) ;  /* 0x0000000000048947 */ /* 0x000fea0003800000 */
[----:B------:R-:W-:Y:S01]  /*6270*/  BPT.TRAP 0x1 ;  /* 0x000000040000795c */ /* 0x000fe20000300000 */
.L_x_36:
[----:B------:R-:W-:Y:S01]  /*6280*/  ULEA UR6, UR11, UR37, 0x3 ;  /* 0x000000250b067291 */ /* 0x000fe2000f8e183f */
[----:B------:R-:W-:-:S08]  /*6290*/  SHF.L.U32 R4, R7, 0x1f, RZ ;  /* 0x0000001f07047819 */ /* 0x000fd000000006ff */
[----:B------:R-:W1:Y:S02]  /*62a0*/  SYNCS.PHASECHK.TRANS64.TRYWAIT P2, [UR6+0x6000], R4 ;  /* 0x00600004ff0075a7 */ /* 0x000e640008040146 */
[----:B-1----:R-:W-:Y:S05]  /*62b0*/  @!P2 BRA `(.L_x_37) ;  /* 0x0000004c00eca947 */ /* 0x002fea0003800000 */
.L_x_104:
        /* <DEDUP_REMOVED lines=12> */
.L_x_38:
[C---:B-1----:R-:W-:Y:S01]  /*6380*/  IADD3 R5, R3.reuse, 0x8, RZ ;  /* 0x0000000803057810 */ /* 0x042fe20007ffe0ff */
[C---:B------:R-:W-:Y:S01]  /*6390*/  VIADD R4, R3.reuse, 0x1 ;  /* 0x0000000103047836 */ /* 0x040fe20000000000 */
[C---:B------:R-:W-:Y:S01]  /*63a0*/  ISETP.GE.AND P4, PT, R3.reuse, UR13, PT ;  /* 0x0000000d03007c0c */ /* 0x040fe2000bf86270 */
[----:B------:R-:W-:Y:S01]  /*63b0*/  VIADD R10, R3, 0x9 ;  /* 0x00000009030a7836 */ /* 0x000fe20000000000 */
[----:B------:R-:W-:Y:S01]  /*63c0*/  ISETP.GE.AND P2, PT, R5, UR13, PT ;  /* 0x0000000d05007c0c */ /* 0x000fe2000bf46270 */
[C---:B------:R-:W-:Y:S01]  /*63d0*/  VIADD R19, R3.reuse, 0x60 ;  /* 0x0000006003137836 */ /* 0x040fe20000000000 */
[C---:B------:R-:W-:Y:S01]  /*63e0*/  IADD3 R5, R3.reuse, 0x11, RZ ;  /* 0x0000001103057810 */ /* 0x040fe20007ffe0ff */
[C---:B------:R-:W-:Y:S01]  /*63f0*/  VIADD R21, R3.reuse, 0x78 ;  /* 0x0000007803157836 */ /* 0x040fe20000000000 */
[----:B------:R-:W-:Y:S01]  /*6400*/  ISETP.GE.AND P3, PT, R4, UR13, PT ;  /* 0x0000000d04007c0c */ /* 0x000fe2000bf66270 */
[C---:B------:R-:W-:Y:S01]  /*6410*/  VIADD R4, R3.reuse, 0x10 ;  /* 0x0000001003047836 */ /* 0x040fe20000000000 */
[----:B------:R-:W-:Y:S01]  /*6420*/  FSEL R24, R24, -INF , !P4 ;  /* 0xff80000018187808 */ /* 0x000fe20006000000 */
[----:B------:R-:W-:Y:S01]  /*6430*/  VIADD R22, R3, 0x79 ;  /* 0x0000007903167836 */ /* 0x000fe20000000000 */
[----:B------:R-:W-:Y:S01]  /*6440*/  FSEL R13, R26, -INF , !P4 ;  /* 0xff8000001a0d7808 */ /* 0x000fe20006000000 */
[----:B------:R-:W-:Y:S01]  /*6450*/  ULEA UR6, UR11, UR37, 0x3 ;  /* 0x000000250b067291 */ /* 0x000fe2000f8e183f */
[----:B------:R-:W-:Y:S01]  /*6460*/  ISETP.GE.AND P4, PT, R5, UR13, PT ;  /* 0x0000000d05007c0c */ /* 0x000fe2000bf86270 */
[C---:B------:R-:W-:Y:S01]  /*6470*/  VIADD R5, R3.reuse, 0x19 ;  /* 0x0000001903057836 */ /* 0x040fe20000000000 */
[----:B------:R-:W-:Y:S01]  /*6480*/  ISETP.GE.AND P6, PT, R4, UR13, PT ;  /* 0x0000000d04007c0c */ /* 0x000fe2000bfc6270 */
[----:B------:R-:W-:Y:S01]  /*6490*/  VIADD R4, R3, 0x18 ;  /* 0x0000001803047836 */ /* 0x000fe20000000000 */
[----:B------:R-:W-:-:S02]  /*64a0*/  FSEL R28, R28, -INF , !P2 ;  /* 0xff8000001c1c7808 */ /* 0x000fc40005000000 */
[----:B------:R-:W-:Y:S02]  /*64b0*/  FSEL R30, R30, -INF , !P2 ;  /* 0xff8000001e1e7808 */ /* 0x000fe40005000000 */
[----:B------:R-:W-:Y:S01]  /*64c0*/  ISETP.GE.AND P2, PT, R5, UR13, PT ;  /* 0x0000000d05007c0c */ /* 0x000fe2000bf46270 */
[----:B------:R-:W-:Y:S01]  /*64d0*/  VIADD R5, R3, 0x21 ;  /* 0x0000002103057836 */ /* 0x000fe20000000000 */
[----:B------:R-:W-:Y:S02]  /*64e0*/  FSEL R11, R25, -INF , !P3 ;  /* 0xff800000190b7808 */ /* 0x000fe40005800000 */
[----:B------:R-:W-:Y:S02]  /*64f0*/  FSEL R27, R27, -INF , !P3 ;  /* 0xff8000001b1b7808 */ /* 0x000fe40005800000 */
[----:B------:R-:W-:Y:S02]  /*6500*/  ISETP.GE.AND P5, PT, R10, UR13, PT ;  /* 0x0000000d0a007c0c */ /* 0x000fe4000bfa6270 */
[----:B------:R-:W-:-:S02]  /*6510*/  ISETP.GE.AND P3, PT, R4, UR13, PT ;  /* 0x0000000d04007c0c */ /* 0x000fc4000bf66270 */
[----:B------:R-:W-:Y:S02]  /*6520*/  IADD3 R4, R3, 0x20, RZ ;  /* 0x0000002003047810 */ /* 0x000fe40007ffe0ff */
[----:B------:R-:W-:Y:S02]  /*6530*/  FSEL R32, R32, -INF , !P6 ;  /* 0xff80000020207808 */ /* 0x000fe40007000000 */
[----:B------:R-:W-:Y:S02]  /*6540*/  FSEL R34, R34, -INF , !P6 ;  /* 0xff80000022227808 */ /* 0x000fe40007000000 */
[----:B------:R-:W-:Y:S01]  /*6550*/  ISETP.GE.AND P6, PT, R5, UR13, PT ;  /* 0x0000000d05007c0c */ /* 0x000fe2000bfc6270 */
[----:B------:R-:W-:Y:S01]  /*6560*/  VIADD R5, R3, 0x28 ;  /* 0x0000002803057836 */ /* 0x000fe20000000000 */
[----:B------:R-:W-:Y:S02]  /*6570*/  FSEL R29, R29, -INF , !P5 ;  /* 0xff8000001d1d7808 */ /* 0x000fe40006800000 */
[----:B------:R-:W-:-:S02]  /*6580*/  FSEL R31, R31, -INF , !P5 ;  /* 0xff8000001f1f7808 */ /* 0x000fc40006800000 */
[----:B------:R-:W-:Y:S02]  /*6590*/  ISETP.GE.AND P5, PT, R4, UR13, PT ;  /* 0x0000000d04007c0c */ /* 0x000fe4000bfa6270 */
[----:B------:R-:W-:Y:S02]  /*65a0*/  FMNMX R4, R13, R8, !PT ;  /* 0x000000080d047209 */ /* 0x000fe40007800000 */
[----:B------:R-:W-:Y:S02]  /*65b0*/  FSEL R33, R33, -INF , !P4 ;  /* 0xff80000021217808 */ /* 0x000fe40006000000 */
[----:B------:R-:W-:Y:S02]  /*65c0*/  FSEL R35, R35, -INF , !P4 ;  /* 0xff80000023237808 */ /* 0x000fe40006000000 */
[----:B------:R-:W-:Y:S02]  /*65d0*/  ISETP.GE.AND P4, PT, R5, UR13, PT ;  /* 0x0000000d05007c0c */ /* 0x000fe4000bf86270 */
[----:B------:R-:W-:-:S02]  /*65e0*/  FMNMX R5, R27, R4, !PT ;  /* 0x000000041b057209 */ /* 0x000fc40007800000 */
[----:B------:R-:W-:Y:S02]  /*65f0*/  IADD3 R10, R3, 0x29, RZ ;  /* 0x00000029030a7810 */ /* 0x000fe40007ffe0ff */
[----:B------:R-:W-:Y:S02]  /*6600*/  FMNMX R4, R30, R5, !PT ;  /* 0x000000051e047209 */ /* 0x000fe40007800000 */
[----:B------:R-:W-:Y:S02]  /*6610*/  FSEL R36, R36, -INF , !P3 ;  /* 0xff80000024247808 */ /* 0x000fe40005800000 */
[----:B------:R-:W-:Y:S02]  /*6620*/  FMNMX R5, R31, R4, !PT ;  /* 0x000000041f057209 */ /* 0x000fe40007800000 */
[----:B------:R-:W-:Y:S02]  /*6630*/  FSEL R38, R38, -INF , !P3 ;  /* 0xff80000026267808 */ /* 0x000fe40005800000 */
[----:B------:R-:W-:-:S02]  /*6640*/  FMNMX R4, R34, R5, !PT ;  /* 0x0000000522047209 */ /* 0x000fc40007800000 */
[----:B------:R-:W-:Y:S01]  /*6650*/  ISETP.GE.AND P3, PT, R10, UR13, PT ;  /* 0x0000000d0a007c0c */ /* 0x000fe2000bf66270 */
[----:B------:R-:W-:Y:S01]  /*6660*/  VIADD R10, R3, 0x30 ;  /* 0x00000030030a7836 */ /* 0x000fe20000000000 */
[----:B------:R-:W-:Y:S02]  /*6670*/  FMNMX R5, R35, R4, !PT ;  /* 0x0000000423057209 */ /* 0x000fe40007800000 */
[----:B------:R-:W-:Y:S02]  /*6680*/  FSEL R37, R37, -INF , !P2 ;  /* 0xff80000025257808 */ /* 0x000fe40005000000 */
[----:B------:R-:W-:Y:S02]  /*6690*/  FSEL R39, R39, -INF , !P2 ;  /* 0xff80000027277808 */ /* 0x000fe40005000000 */
[----:B------:R-:W-:Y:S01]  /*66a0*/  ISETP.GE.AND P2, PT, R10, UR13, PT ;  /* 0x0000000d0a007c0c */ /* 0x000fe2000bf46270 */
[----:B------:R-:W-:Y:S01]  /*66b0*/  VIADD R10, R3, 0x31 ;  /* 0x00000031030a7836 */ /* 0x000fe20000000000 */
[----:B------:R-:W-:-:S02]  /*66c0*/  FMNMX R4, R38, R5, !PT ;  /* 0x0000000526047209 */ /* 0x000fc40007800000 */
[----:B------:R-:W-:Y:S02]  /*66d0*/  FSEL R40, R40, -INF , !P5 ;  /* 0xff80000028287808 */ /* 0x000fe40006800000 */
[----:B------:R-:W-:Y:S02]  /*66e0*/  FSEL R42, R42, -INF , !P5 ;  /* 0xff8000002a2a7808 */ /* 0x000fe40006800000 */
[----:B------:R-:W-:Y:S02]  /*66f0*/  FMNMX R5, R39, R4, !PT ;  /* 0x0000000427057209 */ /* 0x000fe40007800000 */
[----:B------:R-:W-:Y:S02]  /*6700*/  ISETP.GE.AND P5, PT, R10, UR13, PT ;  /* 0x0000000d0a007c0c */ /* 0x000fe4000bfa6270 */
[----:B------:R-:W-:Y:S02]  /*6710*/  IADD3 R10, R3, 0x38, RZ ;  /* 0x00000038030a7810 */ /* 0x000fe40007ffe0ff */
[----:B------:R-:W-:-:S02]  /*6720*/  FSEL R43, R43, -INF , !P6 ;  /* 0xff8000002b2b7808 */ /* 0x000fc40007000000 */
[----:B------:R-:W-:Y:S02]  /*6730*/  FMNMX R4, R42, R5, !PT ;  /* 0x000000052a047209 */ /* 0x000fe40007800000 */
[----:B------:R-:W-:Y:S02]  /*6740*/  FSEL R41, R41, -INF , !P6 ;  /* 0xff80000029297808 */ /* 0x000fe40007000000 */
[----:B------:R-:W-:Y:S01]  /*6750*/  ISETP.GE.AND P6, PT, R10, UR13, PT ;  /* 0x0000000d0a007c0c */ /* 0x000fe2000bfc6270 */
[----:B------:R-:W-:Y:S01]  /*6760*/  VIADD R10, R3, 0x39 ;  /* 0x00000039030a7836 */ /* 0x000fe20000000000 */
[----:B------:R-:W-:Y:S02]  /*6770*/  FSEL R46, R46, -INF , !P4 ;  /* 0xff8000002e2e7808 */ /* 0x000fe40006000000 */
[----:B------:R-:W-:Y:S02]  /*6780*/  FMNMX R5, R43, R4, !PT ;  /* 0x000000042b057209 */ /* 0x000fe40007800000 */
[----:B------:R-:W-:-:S02]  /*6790*/  FSEL R44, R44, -INF , !P4 ;  /* 0xff8000002c2c7808 */ /* 0x000fc40006000000 */
[----:B------:R-:W-:Y:S01]  /*67a0*/  ISETP.GE.AND P4, PT, R10, UR13, PT ;  /* 0x0000000d0a007c0c */ /* 0x000fe2000bf86270 */
[----:B------:R-:W-:Y:S01]  /*67b0*/  VIADD R10, R3, 0x40 ;  /* 0x00000040030a7836 */ /* 0x000fe20000000000 */
[----:B------:R-:W-:Y:S02]  /*67c0*/  FSEL R47, R47, -INF , !P3 ;  /* 0xff8000002f2f7808 */ /* 0x000fe40005800000 */
[----:B------:R-:W-:Y:S02]  /*67d0*/  FMNMX R4, R46, R5, !PT ;  /* 0x000000052e047209 */ /* 0x000fe40007800000 */
[----:B------:R-:W-:Y:S02]  /*67e0*/  FSEL R50, R50, -INF , !P2 ;  /* 0xff80000032327808 */ /* 0x000fe40005000000 */
[----:B------:R-:W-:Y:S02]  /*67f0*/  FMNMX R5, R47, R4, !PT ;  /* 0x000000042f057209 */ /* 0x000fe40007800000 */
[----:B------:R-:W-:-:S02]  /*6800*/  FSEL R45, R45, -INF , !P3 ;  /* 0xff8000002d2d7808 */ /* 0x000fc40005800000 */
[----:B------:R-:W-:Y:S02]  /*6810*/  ISETP.GE.AND P3, PT, R10, UR13, PT ;  /* 0x0000000d0a007c0c */ /* 0x000fe4000bf66270 */
[----:B------:R-:W-:Y:S02]  /*6820*/  IADD3 R10, R3, 0x41, RZ ;  /* 0x00000041030a7810 */ /* 0x000fe40007ffe0ff */
[----:B------:R-:W-:Y:S02]  /*6830*/  FSEL R51, R51, -INF , !P5 ;  /* 0xff80000033337808 */ /* 0x000fe40006800000 */
[----:B------:R-:W-:Y:S02]  /*6840*/  FMNMX R4, R50, R5, !PT ;  /* 0x0000000532047209 */ /* 0x000fe40007800000 */
[----:B------:R-:W-:Y:S02]  /*6850*/  FSEL R48, R48, -INF , !P2 ;  /* 0xff80000030307808 */ /* 0x000fe40005000000 */
[----:B------:R-:W-:Y:S01]  /*6860*/  ISETP.GE.AND P2, PT, R10, UR13, PT ;  /* 0x0000000d0a007c0c */ /* 0x000fe2000bf46270 */
[----:B------:R-:W-:Y:S01]  /*6870*/  VIADD R10, R3, 0x48 ;  /* 0x00000048030a7836 */ /* 0x000fe20000000000 */
[----:B------:R-:W-:-:S02]  /*6880*/  FSEL R54, R54, -INF , !P6 ;  /* 0xff80000036367808 */ /* 0x000fc40007000000 */
[----:B------:R-:W-:Y:S02]  /*6890*/  FMNMX R5, R51, R4, !PT ;  /* 0x0000000433057209 */ /* 0x000fe40007800000 */
[----:B------:R-:W-:Y:S02]  /*68a0*/  FSEL R49, R49, -INF , !P5 ;  /* 0xff80000031317808 */ /* 0x000fe40006800000 */
[----:B------:R-:W-:Y:S02]  /*68b0*/  FSEL R55, R55, -INF , !P4 ;  /* 0xff80000037377808 */ /* 0x000fe40006000000 */
[----:B------:R-:W-:Y:S02]  /*68c0*/  FMNMX R4, R54, R5, !PT ;  /* 0x0000000536047209 */ /* 0x000fe40007800000 */
[----:B------:R-:W-:Y:S01]  /*68d0*/  ISETP.GE.AND P5, PT, R10, UR13, PT ;  /* 0x0000000d0a007c0c */ /* 0x000fe2000bfa6270 */
[----:B------:R-:W-:Y:S01]  /*68e0*/  VIADD R10, R3, 0x49 ;  /* 0x00000049030a7836 */ /* 0x000fe20000000000 */
[----:B------:R-:W-:-:S02]  /*68f0*/  FSEL R58, R58, -INF , !P3 ;  /* 0xff8000003a3a7808 */ /* 0x000fc40005800000 */
[----:B------:R-:W-:Y:S02]  /*6900*/  FMNMX R5, R55, R4, !PT ;  /* 0x0000000437057209 */ /* 0x000fe40007800000 */
[----:B------:R-:W-:Y:S02]  /*6910*/  FSEL R52, R52, -INF , !P6 ;  /* 0xff80000034347808 */ /* 0x000fe40007000000 */
[----:B------:R-:W-:Y:S02]  /*6920*/  ISETP.GE.AND P6, PT, R10, UR13, PT ;  /* 0x0000000d0a007c0c */ /* 0x000fe4000bfc6270 */
[----:B------:R-:W-:Y:S02]  /*6930*/  IADD3 R10, R3, 0x50, RZ ;  /* 0x00000050030a7810 */ /* 0x000fe40007ffe0ff */
[----:B------:R-:W-:Y:S02]  /*6940*/  FSEL R59, R59, -INF , !P2 ;  /* 0xff8000003b3b7808 */ /* 0x000fe40005000000 */
[----:B------:R-:W-:-:S02]  /*6950*/  FMNMX R4, R58, R5, !PT ;  /* 0x000000053a047209 */ /* 0x000fc40007800000 */
[----:B------:R-:W-:Y:S02]  /*6960*/  FSEL R53, R53, -INF , !P4 ;  /* 0xff80000035357808 */ /* 0x000fe40006000000 */
[----:B------:R-:W-:Y:S01]  /*6970*/  ISETP.GE.AND P4, PT, R10, UR13, PT ;  /* 0x0000000d0a007c0c */ /* 0x000fe2000bf86270 */
[----:B------:R-:W-:Y:S01]  /*6980*/  VIADD R10, R3, 0x51 ;  /* 0x00000051030a7836 */ /* 0x000fe20000000000 */
[----:B------:R-:W-:Y:S02]  /*6990*/  FSEL R62, R62, -INF , !P5 ;  /* 0xff8000003e3e7808 */ /* 0x000fe40006800000 */
[----:B------:R-:W-:Y:S02]  /*69a0*/  FMNMX R5, R59, R4, !PT ;  /* 0x000000043b057209 */ /* 0x000fe40007800000 */
        /* <DEDUP_REMOVED lines=8> */
[----:B------:R-:W-:Y:S01]  /*6a30*/  ISETP.GE.AND P2, PT, R10, UR13, PT ;  /* 0x0000000d0a007c0c */ /* 0x000fe2000bf46270 */
[C---:B------:R-:W-:Y:S01]  /*6a40*/  VIADD R10, R3.reuse, 0x61 ;  /* 0x00000061030a7836 */ /* 0x040fe20000000000 */
[----:B------:R-:W-:-:S02]  /*6a50*/  IADD3 R17, R3, 0x59, RZ ;  /* 0x0000005903117810 */ /* 0x000fc40007ffe0ff */
[----:B------:R-:W-:Y:S02]  /*6a60*/  FSEL R67, R67, -INF , !P3 ;  /* 0xff80000043437808 */ /* 0x000fe40005800000 */
[----:B------:R-:W-:Y:S02]  /*6a70*/  FMNMX R4, R66, R5, !PT ;  /* 0x0000000542047209 */ /* 0x000fe40007800000 */
[----:B------:R-:W-:Y:S02]  /*6a80*/  P2R R18, PR, RZ, 0x2 ;  /* 0x00000002ff127803 */ /* 0x000fe40000000000 */
[----:B------:R-:W-:Y:S02]  /*6a90*/  ISETP.GE.AND P1, PT, R17, UR13, PT ;  /* 0x0000000d11007c0c */ /* 0x000fe4000bf26270 */
[----:B------:R-:W-:Y:S02]  /*6aa0*/  FSEL R70, R70, -INF , !P2 ;  /* 0xff80000046467808 */ /* 0x000fe40005000000 */
[----:B------:R-:W-:-:S02]  /*6ab0*/  FMNMX R5, R67, R4, !PT ;  /* 0x0000000443057209 */ /* 0x000fc40007800000 */
[----:B------:R-:W-:Y:S02]  /*6ac0*/  P2R R16, PR, RZ, 0x1 ;  /* 0x00000001ff107803 */ /* 0x000fe40000000000 */
[----:B------:R-:W-:Y:S02]  /*6ad0*/  FSEL R60, R60, -INF , !P5 ;  /* 0xff8000003c3c7808 */ /* 0x000fe40006800000 */
[----:B------:R-:W-:Y:S02]  /*6ae0*/  ISETP.GE.AND P0, PT, R10, UR13, PT ;  /* 0x0000000d0a007c0c */ /* 0x000fe4000bf06270 */
[----:B------:R-:W-:Y:S02]  /*6af0*/  ISETP.GE.AND P5, PT, R19, UR13, PT ;  /* 0x0000000d13007c0c */ /* 0x000fe4000bfa6270 */
[----:B------:R-:W-:Y:S02]  /*6b00*/  IADD3 R10, R3, 0x68, RZ ;  /* 0x00000068030a7810 */ /* 0x000fe40007ffe0ff */
[----:B------:R-:W-:-:S02]  /*6b10*/  FSEL R71, R71, -INF , !P1 ;  /* 0xff80000047477808 */ /* 0x000fc40004800000 */
[----:B------:R-:W-:Y:S02]  /*6b20*/  FMNMX R4, R70, R5, !PT ;  /* 0x0000000546047209 */ /* 0x000fe40007800000 */
        /* <DEDUP_REMOVED lines=12> */
[----:B------:R-:W-:-:S02]  /*6bf0*/  IADD3 R20, R3, 0x71, RZ ;  /* 0x0000007103147810 */ /* 0x000fc40007ffe0ff */
[----:B------:R-:W-:Y:S02]  /*6c00*/  FSEL R79, R79, -INF , !P2 ;  /* 0xff8000004f4f7808 */ /* 0x000fe40005000000 */
[----:B------:R-:W-:Y:S02]  /*6c10*/  FMNMX R4, R78, R5, !PT ;  /* 0x000000054e047209 */ /* 0x000fe40007800000 */
[----:B------:R-:W-:Y:S02]  /*6c20*/  ISETP.GE.AND P3, PT, R10, UR13, PT ;  /* 0x0000000d0a007c0c */ /* 0x000fe4000bf66270 */
[----:B------:R-:W-:Y:S02]  /*6c30*/  FSEL R64, R64, -INF , !P4 ;  /* 0xff80000040407808 */ /* 0x000fe40006000000 */
[----:B------:R-:W-:Y:S02]  /*6c40*/  FSEL R82, R82, -INF , !P3 ;  /* 0xff80000052527808 */ /* 0x000fe40005800000 */
[----:B------:R-:W-:-:S02]  /*6c50*/  FMNMX R5, R79, R4, !PT ;  /* 0x000000044f057209 */ /* 0x000fc40007800000 */
[----:B------:R-:W-:Y:S02]  /*6c60*/  ISETP.GE.AND P4, PT, R20, UR13, PT ;  /* 0x0000000d14007c0c */ /* 0x000fe4000bf86270 */
[----:B------:R-:W-:Y:S02]  /*6c70*/  FMNMX R4, R82, R5, !PT ;  /* 0x0000000552047209 */ /* 0x000fe40007800000 */
[----:B------:R-:W-:Y:S02]  /*6c80*/  FSEL R83, R83, -INF , !P4 ;  /* 0xff80000053537808 */ /* 0x000fe40006000000 */
[----:B------:R-:W-:Y:S02]  /*6c90*/  ISETP.GE.AND P5, PT, R21, UR13, PT ;  /* 0x0000000d15007c0c */ /* 0x000fe4000bfa6270 */
[----:B------:R-:W-:Y:S02]  /*6ca0*/  FSEL R61, R61, -INF , !P6 ;  /* 0xff8000003d3d7808 */ /* 0x000fe40007000000 */
[----:B------:R-:W-:-:S02]  /*6cb0*/  FSEL R86, R86, -INF , !P5 ;  /* 0xff80000056567808 */ /* 0x000fc40006800000 */
[----:B------:R-:W-:Y:S02]  /*6cc0*/  FMNMX R5, R83, R4, !PT ;  /* 0x0000000453057209 */ /* 0x000fe40007800000 */
[----:B------:R-:W-:Y:S02]  /*6cd0*/  ISETP.GE.AND P6, PT, R22, UR13, PT ;  /* 0x0000000d16007c0c */ /* 0x000fe4000bfc6270 */
[----:B------:R-:W-:Y:S02]  /*6ce0*/  FMNMX R4, R86, R5, !PT ;  /* 0x0000000556047209 */ /* 0x000fe40007800000 */
[----:B------:R-:W-:Y:S02]  /*6cf0*/  FSEL R87, R87, -INF , !P6 ;  /* 0xff80000057577808 */ /* 0x000fe40007000000 */
[----:B------:R-:W-:Y:S02]  /*6d00*/  P2R R12, PR, RZ, 0x4 ;  /* 0x00000004ff0c7803 */ /* 0x000fe40000000000 */
[----:B------:R-:W-:-:S02]  /*6d10*/  FMNMX R4, R87, R4, !PT ;  /* 0x0000000457047209 */ /* 0x000fc40007800000 */
[----:B------:R-:W-:Y:S02]  /*6d20*/  P2R R14, PR, RZ, 0x2 ;  /* 0x00000002ff0e7803 */ /* 0x000fe40000000000 */
[----:B------:R-:W-:Y:S01]  /*6d30*/  P2R R15, PR, RZ, 0x1 ;  /* 0x00000001ff0f7803 */ /* 0x000fe20000000000 */
[----:B------:R-:W1:Y:S01]  /*6d40*/  SHFL.BFLY PT, R5, R4, 0x1, 0x1f ;  /* 0x0c201f0004057f89 */ /* 0x000e6200000e0000 */
[----:B------:R-:W-:Y:S02]  /*6d50*/  ISETP.GE.AND P1, PT, R17, UR13, PT ;  /* 0x0000000d11007c0c */ /* 0x000fe4000bf26270 */
[----:B------:R-:W-:Y:S02]  /*6d60*/  ISETP.GE.AND P0, PT, R19, UR13, PT ;  /* 0x0000000d13007c0c */ /* 0x000fe4000bf06270 */
[----:B------:R-:W-:Y:S02]  /*6d70*/  FSEL R80, R80, -INF , !P3 ;  /* 0xff80000050507808 */ /* 0x000fe40005800000 */
[----:B------:R-:W-:-:S02]  /*6d80*/  FSEL R26, R72, -INF , !P0 ;  /* 0xff800000481a7808 */ /* 0x000fc40004000000 */
[----:B------:R-:W-:Y:S02]  /*6d90*/  FSEL R69, R69, -INF , !P1 ;  /* 0xff80000045457808 */ /* 0x000fe40004800000 */
[----:B------:R-:W-:Y:S02]  /*6da0*/  ISETP.NE.AND P1, PT, R14, RZ, PT ;  /* 0x000000ff0e00720c */ /* 0x000fe40003f25270 */
[----:B------:R-:W-:Y:S02]  /*6db0*/  FSEL R81, R81, -INF , !P4 ;  /* 0xff80000051517808 */ /* 0x000fe40006000000 */
[----:B------:R-:W-:Y:S02]  /*6dc0*/  FSEL R84, R84, -INF , !P5 ;  /* 0xff80000054547808 */ /* 0x000fe40006800000 */
[----:B------:R-:W-:Y:S02]  /*6dd0*/  FSEL R85, R85, -INF , !P6 ;  /* 0xff80000055557808 */ /* 0x000fe40007000000 */
[----:B------:R-:W-:-:S02]  /*6de0*/  ISETP.NE.AND P0, PT, R15, RZ, PT ;  /* 0x000000ff0f00720c */ /* 0x000fc40003f05270 */
[----:B------:R-:W-:Y:S02]  /*6df0*/  FSEL R76, R76, -INF , !P1 ;  /* 0xff8000004c4c7808 */ /* 0x000fe40004800000 */
[----:B------:R-:W-:Y:S02]  /*6e00*/  FSEL R73, R73, -INF , !P0 ;  /* 0xff80000049497808 */ /* 0x000fe40004000000 */
[----:B-1----:R-:W-:Y:S02]  /*6e10*/  FMNMX R10, R4, R5, !PT ;  /* 0x00000005040a7209 */ /* 0x002fe40007800000 */
[----:B------:R-:W-:Y:S02]  /*6e20*/  FMNMX R4, R24, R9, !PT ;  /* 0x0000000918047209 */ /* 0x000fe40007800000 */
[----:B------:R-:W-:Y:S01]  /*6e30*/  ISETP.NE.AND P0, PT, R16, RZ, PT ;  /* 0x000000ff1000720c */ /* 0x000fe20003f05270 */
[----:B------:R-:W1:Y:S01]  /*6e40*/  SHFL.BFLY PT, R5, R10, 0x2, 0x1f ;  /* 0x0c401f000a057f89 */ /* 0x000e6200000e0000 */
[----:B------:R-:W-:-:S02]  /*6e50*/  ISETP.NE.AND P1, PT, R18, RZ, PT ;  /* 0x000000ff1200720c */ /* 0x000fc40003f25270 */
[----:B-1----:R-:W-:-:S04]  /*6e60*/  FMNMX R5, R10, R5, !PT ;  /* 0x000000050a057209 */ /* 0x002fc80007800000 */
[----:B------:R-:W-:-:S04]  /*6e70*/  FSETP.NEU.AND P2, PT, R5, -INF , PT ;  /* 0xff8000000500780b */ /* 0x000fc80003f4d000 */
[----:B------:R-:W-:Y:S02]  /*6e80*/  FSEL R17, R5, RZ, P2 ;  /* 0x000000ff05117208 */ /* 0x000fe40001000000 */
[----:B------:R-:W-:-:S03]  /*6e90*/  ISETP.NE.AND P2, PT, R12, RZ, PT ;  /* 0x000000ff0c00720c */ /* 0x000fc60003f45270 */
[----:B------:R-:W-:Y:S01]  /*6ea0*/  FMUL R72, R17, UR14 ;  /* 0x0000000e11487c20 */ /* 0x000fe20008400000 */
[----:B------:R-:W-:-:S03]  /*6eb0*/  FSEL R77, R77, -INF , !P2 ;  /* 0xff8000004d4d7808 */ /* 0x000fc60005000000 */
        /* <DEDUP_REMOVED lines=25> */
[----:B------:R-:W-:Y:S01]  /*7050*/  @!P4 FMUL R27, R27, 0.5 ;  /* 0x3f0000001b1bc820 */ /* 0x000fe20000400000 */
[----:B------:R-:W-:Y:S01]  /*7060*/  FMNMX R4, R36, R13, !PT ;  /* 0x0000000d24047209 */ /* 0x000fe20007800000 */
[--C-:B------:R-:W-:Y:S01]  /*7070*/  FFMA R50, R50, UR14, -R72.reuse ;  /* 0x0000000e32327c23 */ /* 0x100fe20008000848 */
[----:B------:R-:W-:Y:S01]  /*7080*/  @!P5 FMUL R12, R12, 0.5 ;  /* 0x3f0000000c0cd820 */ /* 0x000fe20000400000 */
[--C-:B------:R-:W-:Y:S01]  /*7090*/  FFMA R22, R51, UR14, -R72.reuse ;  /* 0x0000000e33167c23 */ /* 0x100fe20008000848 */
[----:B------:R-:W-:Y:S01]  /*70a0*/  FMNMX R13, R37, R4, !PT ;  /* 0x00000004250d7209 */ /* 0x000fe20007800000 */
[--C-:B------:R-:W-:Y:S01]  /*70b0*/  FFMA R39, R54, UR14, -R72.reuse ;  /* 0x0000000e36277c23 */ /* 0x100fe20008000848 */
[----:B------:R-:W2:Y:S01]  /*70c0*/  MUFU.EX2 R10, R10 ;  /* 0x0000000a000a7308 */ /* 0x000ea20000000800 */
[----:B------:R-:W-:Y:S01]  /*70d0*/  @!P6 FMUL R34, R34, 0.5 ;  /* 0x3f0000002222e820 */ /* 0x000fe20000400000 */
[----:B------:R-:W-:Y:S01]  /*70e0*/  FMNMX R4, R40, R13, !PT ;  /* 0x0000000d28047209 */ /* 0x000fe20007800000 */
[--C-:B------:R-:W-:Y:S01]  /*70f0*/  FFMA R46, R58, UR14, -R72.reuse ;  /* 0x0000000e3a2e7c23 */ /* 0x100fe20008000848 */
[--C-:B------:R-:W-:Y:S01]  /*7100*/  FFMA R59, R59, UR14, -R72.reuse ;  /* 0x0000000e3b3b7c23 */ /* 0x100fe20008000848 */
[--C-:B------:R-:W-:Y:S01]  /*7110*/  FFMA R54, R66, UR14, -R72.reuse ;  /* 0x0000000e42367c23 */ /* 0x100fe20008000848 */
[----:B------:R-:W-:Y:S01]  /*7120*/  FMNMX R13, R41, R4, !PT ;  /* 0x00000004290d7209 */ /* 0x000fe20007800000 */
[--C-:B------:R-:W-:Y:S01]  /*7130*/  FFMA R43, R63, UR14, -R72.reuse ;  /* 0x0000000e3f2b7c23 */ /* 0x100fe20008000848 */
[----:B------:R-:W3:Y:S01]  /*7140*/  MUFU.EX2 R27, R27 ;  /* 0x0000001b001b7308 */ /* 0x000ee20000000800 */
[----:B-1----:R-:W-:Y:S01]  /*7150*/  @!P2 FMUL R25, R25, R25 ;  /* 0x000000191919a220 */ /* 0x002fe20000400000 */
[----:B------:R-:W-:Y:S01]  /*7160*/  FSETP.GEU.AND P2, PT, R14, -126, PT ;  /* 0xc2fc00000e00780b */ /* 0x000fe20003f4e000 */
[--C-:B------:R-:W-:Y:S01]  /*7170*/  FFMA R23, R67, UR14, -R72.reuse ;  /* 0x0000000e43177c23 */ /* 0x100fe20008000848 */
[----:B------:R-:W-:Y:S01]  /*7180*/  FMNMX R4, R44, R13, !PT ;  /* 0x0000000d2c047209 */ /* 0x000fe20007800000 */
[--C-:B------:R-:W-:Y:S01]  /*7190*/  FFMA R58, R70, UR14, -R72.reuse ;  /* 0x0000000e463a7c23 */ /* 0x100fe20008000848 */
[--C-:B------:R-:W-:Y:S01]  /*71a0*/  FFMA R51, R75, UR14, -R72.reuse ;  /* 0x0000000e4b337c23 */ /* 0x100fe20008000848 */
[--C-:B------:R-:W-:Y:S01]  /*71b0*/  FFMA R71, R71, UR14, -R72.reuse ;  /* 0x0000000e47477c23 */ /* 0x100fe20008000848 */
[----:B------:R-:W1:Y:S01]  /*71c0*/  MUFU.EX2 R12, R12 ;  /* 0x0000000c000c7308 */ /* 0x000e620000000800 */
[----:B--2---:R-:W-:Y:S01]  /*71d0*/  @!P3 FMUL R10, R10, R10 ;  /* 0x0000000a0a0ab220 */ /* 0x004fe20000400000 */
[----:B------:R-:W-:Y:S01]  /*71e0*/  FSETP.GEU.AND P3, PT, R31, -126, PT ;  /* 0xc2fc00001f00780b */ /* 0x000fe20003f6e000 */
[--C-:B------:R-:W-:Y:S01]  /*71f0*/  FFMA R66, R78, UR14, -R72.reuse ;  /* 0x0000000e4e427c23 */ /* 0x100fe20008000848 */
[----:B------:R-:W-:Y:S01]  /*7200*/  FMNMX R15, R45, R4, !PT ;  /* 0x000000042d0f7209 */ /* 0x000fe20007800000 */
[--C-:B------:R-:W-:Y:S01]  /*7210*/  FFMA R79, R79, UR14, -R72.reuse ;  /* 0x0000000e4f4f7c23 */ /* 0x100fe20008000848 */
[--C-:B------:R-:W-:Y:S01]  /*7220*/  FFMA R70, R82, UR14, -R72.reuse ;  /* 0x0000000e52467c23 */ /* 0x100fe20008000848 */
[----:B------:R-:W-:Y:S01]  /*7230*/  @!P2 FMUL R14, R14, 0.5 ;  /* 0x3f0000000e0ea820 */ /* 0x000fe20000400000 */
[----:B------:R-:W2:Y:S01]  /*7240*/  MUFU.EX2 R13, R34 ;  /* 0x00000022000d7308 */ /* 0x000ea20000000800 */
[----:B---3--:R-:W-:Y:S01]  /*7250*/  @!P4 FMUL R27, R27, R27 ;  /* 0x0000001b1b1bc220 */ /* 0x008fe20000400000 */
[----:B------:R-:W-:Y:S01]  /*7260*/  FSETP.GEU.AND P4, PT, R16, -126, PT ;  /* 0xc2fc00001000780b */ /* 0x000fe20003f8e000 */
[--C-:B------:R-:W-:Y:S01]  /*7270*/  FFMA R87, R87, UR14, -R72.reuse ;  /* 0x0000000e57577c23 */ /* 0x100fe20008000848 */
[----:B------:R-:W-:Y:S01]  /*7280*/  FMNMX R4, R48, R15, !PT ;  /* 0x0000000f30047209 */ /* 0x000fe20007800000 */
[----:B------:R-:W-:-:S02]  /*7290*/  FFMA R86, R86, UR14, -R72 ;  /* 0x0000000e56567c23 */ /* 0x000fc40008000848 */
[----:B------:R-:W-:Y:S01]  /*72a0*/  @!P3 FMUL R31, R31, 0.5 ;  /* 0x3f0000001f1fb820 */ /* 0x000fe20000400000 */
[----:B------:R-:W3:Y:S01]  /*72b0*/  MUFU.EX2 R14, R14 ;  /* 0x0000000e000e7308 */ /* 0x000ee20000000800 */
[----:B-1----:R-:W-:Y:S01]  /*72c0*/  @!P5 FMUL R12, R12, R12 ;  /* 0x0000000c0c0cd220 */ /* 0x002fe20000400000 */
[----:B------:R-:W-:Y:S02]  /*72d0*/  FSETP.GEU.AND P5, PT, R42, -126, PT ;  /* 0xc2fc00002a00780b */ /* 0x000fe40003fae000 */
[----:B------:R-:W-:-:S03]  /*72e0*/  FMNMX R15, R49, R4, !PT ;  /* 0x00000004310f7209 */ /* 0x000fc60007800000 */
[----:B------:R-:W-:Y:S01]  /*72f0*/  @!P4 FMUL R16, R16, 0.5 ;  /* 0x3f0000001010c820 */ /* 0x000fe20000400000 */
[----:B------:R-:W1:Y:S01]  /*7300*/  MUFU.EX2 R31, R31 ;  /* 0x0000001f001f7308 */ /* 0x000e620000000800 */
[----:B------:R-:W-:Y:S01]  /*7310*/  FMNMX R4, R52, R15, !PT ;  /* 0x0000000f34047209 */ /* 0x000fe20007800000 */
[----:B--2---:R-:W-:Y:S01]  /*7320*/  @!P6 FMUL R13, R13, R13 ;  /* 0x0000000d0d0de220 */ /* 0x004fe20000400000 */
[----:B------:R-:W-:Y:S02]  /*7330*/  FSETP.GEU.AND P6, PT, R18, -126, PT ;  /* 0xc2fc00001200780b */ /* 0x000fe40003fce000 */
[----:B------:R-:W-:Y:S02]  /*7340*/  FMNMX R15, R53, R4, !PT ;  /* 0x00000004350f7209 */ /* 0x000fe40007800000 */
[----:B------:R-:W-:Y:S01]  /*7350*/  @!P5 FMUL R42, R42, 0.5 ;  /* 0x3f0000002a2ad820 */ /* 0x000fe20000400000 */
[----:B------:R-:W2:Y:S01]  /*7360*/  MUFU.EX2 R16, R16 ;  /* 0x0000001000107308 */ /* 0x000ea20000000800 */
[----:B---3--:R-:W-:Y:S01]  /*7370*/  @!P2 FMUL R14, R14, R14 ;  /* 0x0000000e0e0ea220 */ /* 0x008fe20000400000 */
[----:B------:R-:W-:-:S02]  /*7380*/  FSETP.GEU.AND P2, PT, R35, -126, PT ;  /* 0xc2fc00002300780b */ /* 0x000fc40003f4e000 */
[----:B------:R-:W-:-:S04]  /*7390*/  FMNMX R4, R56, R15, !PT ;  /* 0x0000000f38047209 */ /* 0x000fc80007800000 */
[----:B------:R3:W4:Y:S01]  /*73a0*/  MUFU.EX2 R15, R42 ;  /* 0x0000002a000f7308 */ /* 0x0007220000000800 */
[----:B-1----:R-:W-:Y:S01]  /*73b0*/  @!P3 FMUL R31, R31, R31 ;  /* 0x0000001f1f1fb220 */ /* 0x002fe20000400000 */
[----:B------:R-:W-:Y:S01]  /*73c0*/  FSETP.GEU.AND P3, PT, R20, -126, PT ;  /* 0xc2fc00001400780b */ /* 0x000fe20003f6e000 */
[----:B------:R-:W-:Y:S01]  /*73d0*/  @!P6 FMUL R18, R18, 0.5 ;  /* 0x3f0000001212e820 */ /* 0x000fe20000400000 */
[----:B------:R-:W-:-:S03]  /*73e0*/  FMNMX R19, R57, R4, !PT ;  /* 0x0000000439137209 */ /* 0x000fc60007800000 */
[----:B------:R-:W-:Y:S01]  /*73f0*/  @!P2 FMUL R35, R35, 0.5 ;  /* 0x3f0000002323a820 */ /* 0x000fe20000400000 */
[----:B------:R-:W-:Y:S01]  /*7400*/  FMNMX R4, R60, R19, !PT ;  /* 0x000000133c047209 */ /* 0x000fe20007800000 */
[----:B---3--:R-:W-:Y:S01]  /*7410*/  FFMA R42, R55, UR14, -R72 ;  /* 0x0000000e372a7c23 */ /* 0x008fe20008000848 */
[----:B------:R-:W1:Y:S01]  /*7420*/  MUFU.EX2 R18, R18 ;  /* 0x0000001200127308 */ /* 0x000e620000000800 */
[----:B--2---:R-:W-:Y:S01]  /*7430*/  @!P4 FMUL R16, R16, R16 ;  /* 0x000000101010c220 */ /* 0x004fe20000400000 */
[----:B------:R-:W-:Y:S02]  /*7440*/  FSETP.GEU.AND P4, PT, R50, -126, PT ;  /* 0xc2fc00003200780b */ /* 0x000fe40003f8e000 */
[----:B------:R-:W-:Y:S01]  /*7450*/  FMNMX R19, R61, R4, !PT ;  /* 0x000000043d137209 */ /* 0x000fe20007800000 */
[----:B------:R-:W-:Y:S01]  /*7460*/  @!P3 FMUL R20, R20, 0.5 ;  /* 0x3f0000001414b820 */ /* 0x000fe20000400000 */
[----:B----4-:R-:W-:Y:S02]  /*7470*/  @!P5 FMUL R15, R15, R15 ;  /* 0x0000000f0f0fd220 */ /* 0x010fe40000400000 */
[----:B------:R-:W2:Y:S01]  /*7480*/  MUFU.EX2 R35, R35 ;  /* 0x0000002300237308 */ /* 0x000ea20000000800 */
[----:B------:R-:W-:-:S02]  /*7490*/  FSETP.GEU.AND P5, PT, R22, -126, PT ;  /* 0xc2fc00001600780b */ /* 0x000fc40003fae000 */
[----:B------:R-:W-:-:S04]  /*74a0*/  FMNMX R4, R64, R19, !PT ;  /* 0x0000001340047209 */ /* 0x000fc80007800000 */
[----:B------:R-:W-:Y:S01]  /*74b0*/  FMNMX R19, R65, R4, !PT ;  /* 0x0000000441137209 */ /* 0x000fe20007800000 */
[----:B------:R-:W3:Y:S01]  /*74c0*/  MUFU.EX2 R20, R20 ;  /* 0x0000001400147308 */ /* 0x000ee20000000800 */
[----:B-1----:R-:W-:Y:S01]  /*74d0*/  @!P6 FMUL R18, R18, R18 ;  /* 0x000000121212e220 */ /* 0x002fe20000400000 */
[----:B------:R-:W-:Y:S01]  /*74e0*/  @!P4 FMUL R50, R50, 0.5 ;  /* 0x3f0000003232c820 */ /* 0x000fe20000400000 */
[----:B------:R-:W-:Y:S02]  /*74f0*/  FSETP.GEU.AND P6, PT, R39, -126, PT ;  /* 0xc2fc00002700780b */ /* 0x000fe40003fce000 */
[----:B------:R-:W-:Y:S01]  /*7500*/  FMNMX R4, R68, R19, !PT ;  /* 0x0000001344047209 */ /* 0x000fe20007800000 */
[----:B------:R-:W-:Y:S02]  /*7510*/  @!P5 FMUL R22, R22, 0.5 ;  /* 0x3f0000001616d820 */ /* 0x000fe40000400000 */
[----:B------:R1:W4:Y:S01]  /*7520*/  MUFU.EX2 R19, R50 ;  /* 0x0000003200137308 */ /* 0x0003220000000800 */
[----:B--2---:R-:W-:Y:S01]  /*7530*/  @!P2 FMUL R35, R35, R35 ;  /* 0x000000232323a220 */ /* 0x004fe20000400000 */
[----:B------:R-:W-:-:S02]  /*7540*/  FSETP.GEU.AND P2, PT, R42, -126, PT ;  /* 0xc2fc00002a00780b */ /* 0x000fc40003f4e000 */
[----:B------:R-:W-:-:S04]  /*7550*/  FMNMX R21, R69, R4, !PT ;  /* 0x0000000445157209 */ /* 0x000fc80007800000 */
[----:B------:R-:W2:Y:S01]  /*7560*/  MUFU.EX2 R22, R22 ;  /* 0x0000001600167308 */ /* 0x000ea20000000800 */
[----:B---3--:R-:W-:Y:S01]  /*7570*/  @!P3 FMUL R20, R20, R20 ;  /* 0x000000141414b220 */ /* 0x008fe20000400000 */
[----:B------:R-:W-:Y:S01]  /*7580*/  FSETP.GEU.AND P3, PT, R46, -126, PT ;  /* 0xc2fc00002e00780b */ /* 0x000fe20003f6e000 */
[----:B------:R-:W-:Y:S01]  /*7590*/  @!P6 FMUL R39, R39, 0.5 ;  /* 0x3f0000002727e820 */ /* 0x000fe20000400000 */
[----:B------:R-:W-:Y:S01]  /*75a0*/  FMNMX R4, R26, R21, !PT ;  /* 0x000000151a047209 */ /* 0x000fe20007800000 */
[--C-:B-1----:R-:W-:Y:S01]  /*75b0*/  FFMA R50, R62, UR14, -R72.reuse ;  /* 0x0000000e3e327c23 */ /* 0x102fe20008000848 */
[----:B------:R-:W-:Y:S01]  /*75c0*/  FFMA R62, R74, UR14, -R72 ;  /* 0x0000000e4a3e7c23 */ /* 0x000fe20008000848 */
[----:B------:R-:W-:Y:S01]  /*75d0*/  @!P2 FMUL R42, R42, 0.5 ;  /* 0x3f0000002a2aa820 */ /* 0x000fe20000400000 */
[----:B------:R-:W-:Y:S01]  /*75e0*/  FMNMX R21, R73, R4, !PT ;  /* 0x0000000449157209 */ /* 0x000fe20007800000 */
[----:B------:R-:W1:Y:S01]  /*75f0*/  MUFU.EX2 R39, R39 ;  /* 0x0000002700277308 */ /* 0x000e620000000800 */
[----:B----4-:R-:W-:Y:S01]  /*7600*/  @!P4 FMUL R19, R19, R19 ;  /* 0x000000131313c220 */ /* 0x010fe20000400000 */
[----:B------:R-:W-:-:S02]  /*7610*/  FSETP.GEU.AND P4, PT, R59, -126, PT ;  /* 0xc2fc00003b00780b */ /* 0x000fc40003f8e000 */
[----:B------:R-:W-:Y:S02]  /*7620*/  FMNMX R4, R76, R21, !PT ;  /* 0x000000154c047209 */ /* 0x000fe40007800000 */
[----:B------:R-:W-:Y:S02]  /*7630*/  @!P3 FMUL R46, R46, 0.5 ;  /* 0x3f0000002e2eb820 */ /* 0x000fe40000400000 */
[----:B------:R-:W3:Y:S01]  /*7640*/  MUFU.EX2 R42, R42 ;  /* 0x0000002a002a7308 */ /* 0x000ee20000000800 */
[----:B--2---:R-:W-:Y:S01]  /*7650*/  @!P5 FMUL R22, R22, R22 ;  /* 0x000000161616d220 */ /* 0x004fe20000400000 */
[----:B------:R-:W-:Y:S02]  /*7660*/  FMNMX R21, R77, R4, !PT ;  /* 0x000000044d157209 */ /* 0x000fe40007800000 */
[----:B------:R-:W-:Y:S02]  /*7670*/  FSETP.GEU.AND P5, PT, R50, -126, PT ;  /* 0xc2fc00003200780b */ /* 0x000fe40003fae000 */
[----:B------:R-:W-:Y:S01]  /*7680*/  FMNMX R4, R80, R21, !PT ;  /* 0x0000001550047209 */ /* 0x000fe20007800000 */
[----:B------:R-:W-:Y:S01]  /*7690*/  @!P4 FMUL R59, R59, 0.5 ;  /* 0x3f0000003b3bc820 */ /* 0x000fe20000400000 */
[----:B------:R-:W2:Y:S01]  /*76a0*/  MUFU.EX2 R46, R46 ;  /* 0x0000002e002e7308 */ /* 0x000ea20000000800 */
[----:B-1----:R-:W-:Y:S01]  /*76b0*/  @!P6 FMUL R39, R39, R39 ;  /* 0x000000272727e220 */ /* 0x002fe20000400000 */
[----:B------:R-:W-:-:S02]  /*76c0*/  FMNMX R21, R81, R4, !PT ;  /* 0x0000000451157209 */ /* 0x000fc40007800000 */
[----:B------:R-:W-:Y:S02]  /*76d0*/  FSETP.GEU.AND P6, PT, R43, -126, PT ;  /* 0xc2fc00002b00780b */ /* 0x000fe40003fce000 */
[----:B------:R-:W-:Y:S02]  /*76e0*/  FMNMX R4, R84, R21, !PT ;  /* 0x0000001554047209 */ /* 0x000fe40007800000 */
[----:B------:R1:W4:Y:S01]  /*76f0*/  MUFU.EX2 R21, R59 ;  /* 0x0000003b00157308 */ /* 0x0003220000000800 */
[----:B---3--:R-:W-:Y:S01]  /*7700*/  @!P2 FMUL R42, R42, R42 ;  /* 0x0000002a2a2aa220 */ /* 0x008fe20000400000 */
[----:B------:R-:W-:Y:S01]  /*7710*/  FSETP.GEU.AND P2, PT, R54, -126, PT ;  /* 0xc2fc00003600780b */ /* 0x000fe20003f4e000 */
[----:B------:R-:W-:Y:S01]  /*7720*/  @!P5 FMUL R50, R50, 0.5 ;  /* 0x3f0000003232d820 */ /* 0x000fe20000400000 */
[----:B------:R-:W-:-:S05]  /*7730*/  FMNMX R4, R85, R4, !PT ;  /* 0x0000000455047209 */ /* 0x000fca0007800000 */
[----:B------:R-:W3:Y:S01]  /*7740*/  MUFU.EX2 R50, R50 ;  /* 0x0000003200327308 */ /* 0x000ee20000000800 */
[----:B--2---:R-:W-:Y:S01]  /*7750*/  @!P3 FMUL R46, R46, R46 ;  /* 0x0000002e2e2eb220 */ /* 0x004fe20000400000 */
[----:B------:R-:W-:Y:S01]  /*7760*/  FSETP.GEU.AND P3, PT, R23, -126, PT ;  /* 0xc2fc00001700780b */ /* 0x000fe20003f6e000 */
[----:B------:R-:W-:Y:S01]  /*7770*/  @!P6 FMUL R43, R43, 0.5 ;  /* 0x3f0000002b2be820 */ /* 0x000fe20000400000 */
[----:B------:R-:W2:Y:S01]  /*7780*/  SHFL.BFLY PT, R47, R4, 0x1, 0x1f ;  /* 0x0c201f00042f7f89 */ /* 0x000ea200000e0000 */
[----:B-1----:R-:W-:Y:S01]  /*7790*/  FFMA R59, R83, UR14, -R72 ;  /* 0x0000000e533b7c23 */ /* 0x002fe20008000848 */
[----:B------:R-:W-:Y:S01]  /*77a0*/  @!P2 FMUL R54, R54, 0.5 ;  /* 0x3f0000003636a820 */ /* 0x000fe20000400000 */
[----:B----4-:R-:W-:Y:S02]  /*77b0*/  @!P4 FMUL R21, R21, R21 ;  /* 0x000000151515c220 */ /* 0x010fe40000400000 */
[----:B------:R-:W1:Y:S01]  /*77c0*/  MUFU.EX2 R43, R43 ;  /* 0x0000002b002b7308 */ /* 0x000e620000000800 */
[----:B------:R-:W-:-:S05]  /*77d0*/  FSETP.GEU.AND P4, PT, R58, -126, PT ;  /* 0xc2fc00003a00780b */ /* 0x000fca0003f8e000 */
[----:B------:R-:W-:Y:S02]  /*77e0*/  @!P3 FMUL R23, R23, 0.5 ;  /* 0x3f0000001717b820 */ /* 0x000fe40000400000 */
[----:B------:R-:W4:Y:S01]  /*77f0*/  MUFU.EX2 R54, R54 ;  /* 0x0000003600367308 */ /* 0x000f220000000800 */
[----:B---3--:R-:W-:Y:S01]  /*7800*/  @!P5 FMUL R50, R50, R50 ;  /* 0x000000323232d220 */ /* 0x008fe20000400000 */
[----:B------:R-:W-:-:S04]  /*7810*/  FSETP.GEU.AND P5, PT, R71, -126, PT ;  /* 0xc2fc00004700780b */ /* 0x000fc80003fae000 */
[----:B------:R-:W-:Y:S02]  /*7820*/  @!P4 FMUL R58, R58, 0.5 ;  /* 0x3f0000003a3ac820 */ /* 0x000fe40000400000 */
[----:B------:R-:W3:Y:S01]  /*7830*/  MUFU.EX2 R23, R23 ;  /* 0x0000001700177308 */ /* 0x000ee20000000800 */
[----:B-1----:R-:W-:Y:S01]  /*7840*/  @!P6 FMUL R43, R43, R43 ;  /* 0x0000002b2b2be220 */ /* 0x002fe20000400000 */
[----:B------:R-:W-:Y:S02]  /*7850*/  FSETP.GEU.AND P6, PT, R62, -126, PT ;  /* 0xc2fc00003e00780b */ /* 0x000fe40003fce000 */
[----:B--2---:R-:W-:-:S03]  /*7860*/  FMNMX R4, R4, R47, !PT ;  /* 0x0000002f04047209 */ /* 0x004fc60007800000 */
[----:B------:R-:W-:Y:S01]  /*7870*/  @!P5 FMUL R71, R71, 0.5 ;  /* 0x3f0000004747d820 */ /* 0x000fe20000400000 */
[----:B------:R-:W1:Y:S01]  /*7880*/  MUFU.EX2 R58, R58 ;  /* 0x0000003a003a7308 */ /* 0x000e620000000800 */
[----:B----4-:R-:W-:Y:S01]  /*7890*/  @!P2 FMUL R54, R54, R54 ;  /* 0x000000363636a220 */ /* 0x010fe20000400000 */
[----:B------:R-:W-:Y:S01]  /*78a0*/  FSETP.GEU.AND P2, PT, R51, -126, PT ;  /* 0xc2fc00003300780b */ /* 0x000fe20003f4e000 */
[----:B------:R-:W2:Y:S04]  /*78b0*/  SHFL.BFLY PT, R55, R4, 0x2, 0x1f ;  /* 0x0c401f0004377f89 */ /* 0x000ea800000e0000 */
[----:B------:R-:W-:Y:S01]  /*78c0*/  @!P6 FMUL R62, R62, 0.5 ;  /* 0x3f0000003e3ee820 */ /* 0x000fe20000400000 */
[----:B------:R-:W4:Y:S01]  /*78d0*/  MUFU.EX2 R47, R71 ;  /* 0x00000047002f7308 */ /* 0x000f220000000800 */
[----:B---3--:R-:W-:Y:S01]  /*78e0*/  @!P3 FMUL R23, R23, R23 ;  /* 0x000000171717b220 */ /* 0x008fe20000400000 */
[----:B------:R-:W-:-:S05]  /*78f0*/  FSETP.GEU.AND P3, PT, R66, -126, PT ;  /* 0xc2fc00004200780b */ /* 0x000fca0003f6e000 */
[----:B------:R-:W-:Y:S01]  /*7900*/  @!P2 FMUL R51, R51, 0.5 ;  /* 0x3f0000003333a820 */ /* 0x000fe20000400000 */
[----:B------:R-:W3:Y:S01]  /*7910*/  MUFU.EX2 R62, R62 ;  /* 0x0000003e003e7308 */ /* 0x000ee20000000800 */
[----:B-1----:R-:W-:Y:S01]  /*7920*/  @!P4 FMUL R58, R58, R58 ;  /* 0x0000003a3a3ac220 */ /* 0x002fe20000400000 */
[----:B------:R-:W-:-:S05]  /*7930*/  FSETP.GEU.AND P4, PT, R79, -126, PT ;  /* 0xc2fc00004f00780b */ /* 0x000fca0003f8e000 */
[----:B------:R-:W-:Y:S01]  /*7940*/  @!P3 FMUL R66, R66, 0.5 ;  /* 0x3f0000004242b820 */ /* 0x000fe20000400000 */
[----:B------:R-:W1:Y:S01]  /*7950*/  MUFU.EX2 R51, R51 ;  /* 0x0000003300337308 */ /* 0x000e620000000800 */
[----:B----4-:R-:W-:Y:S01]  /*7960*/  @!P5 FMUL R47, R47, R47 ;  /* 0x0000002f2f2fd220 */ /* 0x010fe20000400000 */
[----:B------:R-:W-:Y:S02]  /*7970*/  FSETP.GEU.AND P5, PT, R70, -126, PT ;  /* 0xc2fc00004600780b */ /* 0x000fe40003fae000 */
[----:B--2---:R-:W-:-:S03]  /*7980*/  FMNMX R4, R4, R55, !PT ;  /* 0x0000003704047209 */ /* 0x004fc60007800000 */
[----:B------:R-:W-:Y:S01]  /*7990*/  @!P4 FMUL R79, R79, 0.5 ;  /* 0x3f0000004f4fc820 */ /* 0x000fe20000400000 */
[----:B------:R-:W2:Y:S01]  /*79a0*/  MUFU.EX2 R66, R66 ;  /* 0x0000004200427308 */ /* 0x000ea20000000800 */
[----:B---3--:R-:W-:Y:S01]  /*79b0*/  @!P6 FMUL R62, R62, R62 ;  /* 0x0000003e3e3ee220 */ /* 0x008fe20000400000 */
[----:B------:R-:W-:-:S04]  /*79c0*/  FSETP.NEU.AND P6, PT, R4, -INF , PT ;  /* 0xff8000000400780b */ /* 0x000fc80003fcd000 */
[----:B------:R-:W-:Y:S01]  /*79d0*/  FSEL R30, R4, RZ, P6 ;  /* 0x000000ff041e7208 */ /* 0x000fe20003000000 */
[----:B------:R-:W-:Y:S01]  /*79e0*/  @!P5 FMUL R70, R70, 0.5 ;  /* 0x3f0000004646d820 */ /* 0x000fe20000400000 */
[----:B------:R-:W3:Y:S01]  /*79f0*/  MUFU.EX2 R55, R79 ;  /* 0x0000004f00377308 */ /* 0x000ee20000000800 */
[----:B-1----:R-:W-:Y:S01]  /*7a00*/  @!P2 FMUL R51, R51, R51 ;  /* 0x000000333333a220 */ /* 0x002fe20000400000 */
[----:B------:R-:W-:Y:S01]  /*7a10*/  FSETP.GEU.AND P2, PT, R59, -126, PT ;  /* 0xc2fc00003b00780b */ /* 0x000fe20003f4e000 */
[----:B------:R-:W-:Y:S01]  /*7a20*/  FMUL R34, R30, UR14 ;  /* 0x0000000e1e227c20 */ /* 0x000fe20008400000 */
[----:B------:R-:W-:Y:S01]  /*7a30*/  FSETP.GEU.AND P6, PT, R86, -126, PT ;  /* 0xc2fc00005600780b */ /* 0x000fe20003fce000 */
[----:B------:R-:W-:Y:S02]  /*7a40*/  FADD R30, -R30, R9 ;  /* 0x000000091e1e7221 */ /* 0x000fe40000000100 */
[--C-:B------:R-:W-:Y:S01]  /*7a50*/  FFMA R24, R24, UR14, -R34.reuse ;  /* 0x0000000e18187c23 */ /* 0x100fe20008000822 */
[----:B------:R-:W1:Y:S01]  /*7a60*/  MUFU.EX2 R70, R70 ;  /* 0x0000004600467308 */ /* 0x000e620000000800 */
[----:B--2---:R-:W-:Y:S01]  /*7a70*/  @!P3 FMUL R66, R66, R66 ;  /* 0x000000424242b220 */ /* 0x004fe20000400000 */
[----:B------:R-:W-:Y:S01]  /*7a80*/  FSETP.GEU.AND P3, PT, R87, -126, PT ;  /* 0xc2fc00005700780b */ /* 0x000fe20003f6e000 */
[--C-:B------:R-:W-:Y:S01]  /*7a90*/  FFMA R38, R11, UR14, -R34.reuse ;  /* 0x0000000e0b267c23 */ /* 0x100fe20008000822 */
[--C-:B------:R-:W-:Y:S01]  /*7aa0*/  FFMA R28, R28, UR14, -R34.reuse ;  /* 0x0000000e1c1c7c23 */ /* 0x100fe20008000822 */
[--C-:B------:R-:W-:Y:S01]  /*7ab0*/  FFMA R32, R32, UR14, -R34.reuse ;  /* 0x0000000e20207c23 */ /* 0x100fe20008000822 */
[--C-:B------:R-:W-:Y:S01]  /*7ac0*/  FFMA R29, R29, UR14, -R34.reuse ;  /* 0x0000000e1d1d7c23 */ /* 0x100fe20008000822 */
[----:B------:R-:W-:Y:S01]  /*7ad0*/  @!P2 FMUL R59, R59, 0.5 ;  /* 0x3f0000003b3ba820 */ /* 0x000fe20000400000 */
[--C-:B------:R-:W-:Y:S01]  /*7ae0*/  FFMA R67, R33, UR14, -R34.reuse ;  /* 0x0000000e21437c23 */ /* 0x100fe20008000822 */
[----:B---3--:R-:W-:Y:S01]  /*7af0*/  @!P4 FMUL R55, R55, R55 ;  /* 0x000000373737c220 */ /* 0x008fe20000400000 */
[----:B------:R-:W-:Y:S01]  /*7b00*/  FSETP.GEU.AND P4, PT, R24, -126, PT ;  /* 0xc2fc00001800780b */ /* 0x000fe20003f8e000 */
[----:B------:R-:W-:Y:S01]  /*7b10*/  @!P6 FMUL R86, R86, 0.5 ;  /* 0x3f0000005656e820 */ /* 0x000fe20000400000 */
[--C-:B------:R-:W-:Y:S01]  /*7b20*/  FFMA R36, R36, UR14, -R34.reuse ;  /* 0x0000000e24247c23 */ /* 0x100fe20008000822 */
[----:B------:R-:W2:Y:S01]  /*7b30*/  MUFU.EX2 R59, R59 ;  /* 0x0000003b003b7308 */ /* 0x000ea20000000800 */
[--C-:B------:R-:W-:Y:S01]  /*7b40*/  FFMA R37, R37, UR14, -R34.reuse ;  /* 0x0000000e25257c23 */ /* 0x100fe20008000822 */
[----:B------:R-:W-:Y:S01]  /*7b50*/  @!P3 FMUL R87, R87, 0.5 ;  /* 0x3f0000005757b820 */ /* 0x000fe20000400000 */
[--C-:B------:R-:W-:Y:S01]  /*7b60*/  FFMA R41, R41, UR14, -R34.reuse ;  /* 0x0000000e29297c23 */ /* 0x100fe20008000822 */
[----:B-1----:R-:W-:Y:S01]  /*7b70*/  @!P5 FMUL R70, R70, R70 ;  /* 0x000000464646d220 */ /* 0x002fe20000400000 */
[----:B------:R-:W-:Y:S01]  /*7b80*/  FSETP.GEU.AND P5, PT, R38, -126, PT ;  /* 0xc2fc00002600780b */ /* 0x000fe20003fae000 */
[--C-:B------:R-:W-:Y:S01]  /*7b90*/  FFMA R40, R40, UR14, -R34.reuse ;  /* 0x0000000e28287c23 */ /* 0x100fe20008000822 */
[--C-:B------:R-:W-:Y:S01]  /*7ba0*/  FFMA R44, R44, UR14, -R34.reuse ;  /* 0x0000000e2c2c7c23 */ /* 0x100fe20008000822 */
[----:B------:R-:W1:Y:S01]  /*7bb0*/  MUFU.EX2 R11, R87 ;  /* 0x00000057000b7308 */ /* 0x000e620000000800 */
[--C-:B------:R-:W-:Y:S01]  /*7bc0*/  FFMA R45, R45, UR14, -R34.reuse ;  /* 0x0000000e2d2d7c23 */ /* 0x100fe20008000822 */
[----:B------:R-:W-:Y:S01]  /*7bd0*/  @!P4 FMUL R24, R24, 0.5 ;  /* 0x3f0000001818c820 */ /* 0x000fe20000400000 */
[--C-:B------:R-:W-:Y:S01]  /*7be0*/  FFMA R48, R48, UR14, -R34.reuse ;  /* 0x0000000e30307c23 */ /* 0x100fe20008000822 */
[--C-:B------:R-:W-:Y:S01]  /*7bf0*/  FFMA R52, R52, UR14, -R34.reuse ;  /* 0x0000000e34347c23 */ /* 0x100fe20008000822 */
[--C-:B------:R-:W-:Y:S01]  /*7c00*/  FFMA R49, R49, UR14, -R34.reuse ;  /* 0x0000000e31317c23 */ /* 0x100fe20008000822 */
[--C-:B------:R-:W-:Y:S01]  /*7c10*/  FFMA R53, R53, UR14, -R34.reuse ;  /* 0x0000000e35357c23 */ /* 0x100fe20008000822 */
[--C-:B------:R-:W-:Y:S01]  /*7c20*/  FFMA R56, R56, UR14, -R34.reuse ;  /* 0x0000000e38387c23 */ /* 0x100fe20008000822 */
[----:B------:R-:W3:Y:S01]  /*7c30*/  MUFU.EX2 R72, R86 ;  /* 0x0000005600487308 */ /* 0x000ee20000000800 */
[----:B--2---:R-:W-:Y:S01]  /*7c40*/  @!P2 FMUL R59, R59, R59 ;  /* 0x0000003b3b3ba220 */ /* 0x004fe20000400000 */
[----:B------:R-:W-:Y:S01]  /*7c50*/  FSETP.GEU.AND P2, PT, R28, -126, PT ;  /* 0xc2fc00001c00780b */ /* 0x000fe20003f4e000 */
[----:B------:R-:W-:Y:S01]  /*7c60*/  @!P5 FMUL R38, R38, 0.5 ;  /* 0x3f0000002626d820 */ /* 0x000fe20000400000 */
[--C-:B------:R-:W-:Y:S01]  /*7c70*/  FFMA R71, R61, UR14, -R34.reuse ;  /* 0x0000000e3d477c23 */ /* 0x100fe20008000822 */
[--C-:B------:R-:W-:Y:S01]  /*7c80*/  FFMA R60, R60, UR14, -R34.reuse ;  /* 0x0000000e3c3c7c23 */ /* 0x100fe20008000822 */
[--C-:B------:R-:W-:Y:S01]  /*7c90*/  FFMA R64, R64, UR14, -R34.reuse ;  /* 0x0000000e40407c23 */ /* 0x100fe20008000822 */
[--C-:B------:R-:W-:Y:S01]  /*7ca0*/  FFMA R74, R65, UR14, -R34.reuse ;  /* 0x0000000e414a7c23 */ /* 0x100fe20008000822 */
[----:B------:R-:W2:Y:S01]  /*7cb0*/  MUFU.EX2 R24, R24 ;  /* 0x0000001800187308 */ /* 0x000ea20000000800 */
[----:B-1----:R-:W-:Y:S01]  /*7cc0*/  @!P3 FMUL R11, R11, R11 ;  /* 0x0000000b0b0bb220 */ /* 0x002fe20000400000 */
[----:B------:R-:W-:Y:S01]  /*7cd0*/  FSETP.GEU.AND P3, PT, R32, -126, PT ;  /* 0xc2fc00002000780b */ /* 0x000fe20003f6e000 */
[--C-:B------:R-:W-:Y:S01]  /*7ce0*/  FFMA R68, R68, UR14, -R34.reuse ;  /* 0x0000000e44447c23 */ /* 0x100fe20008000822 */
[--C-:B------:R-:W-:Y:S01]  /*7cf0*/  FFMA R26, R26, UR14, -R34.reuse ;  /* 0x0000000e1a1a7c23 */ /* 0x100fe20008000822 */
[--C-:B------:R-:W-:Y:S01]  /*7d00*/  FFMA R73, R73, UR14, -R34.reuse ;  /* 0x0000000e49497c23 */ /* 0x100fe20008000822 */
[--C-:B------:R-:W-:Y:S01]  /*7d10*/  FFMA R76, R76, UR14, -R34.reuse ;  /* 0x0000000e4c4c7c23 */ /* 0x100fe20008000822 */
[----:B------:R-:W-:Y:S01]  /*7d20*/  @!P2 FMUL R28, R28, 0.5 ;  /* 0x3f0000001c1ca820 */ /* 0x000fe20000400000 */
[----:B------:R-:W1:Y:S01]  /*7d30*/  MUFU.EX2 R63, R38 ;  /* 0x00000026003f7308 */ /* 0x000e620000000800 */
[----:B---3--:R-:W-:Y:S01]  /*7d40*/  @!P6 FMUL R72, R72, R72 ;  /* 0x000000484848e220 */ /* 0x008fe20000400000 */
[----:B------:R-:W-:Y:S01]  /*7d50*/  FSETP.GEU.AND P6, PT, R29, -126, PT ;  /* 0xc2fc00001d00780b */ /* 0x000fe20003fce000 */
[--C-:B------:R-:W-:Y:S01]  /*7d60*/  FFMA R80, R80, UR14, -R34.reuse ;  /* 0x0000000e50507c23 */ /* 0x100fe20008000822 */
[--C-:B------:R-:W-:Y:S01]  /*7d70*/  FFMA R81, R81, UR14, -R34.reuse ;  /* 0x0000000e51517c23 */ /* 0x100fe20008000822 */
[--C-:B------:R-:W-:Y:S01]  /*7d80*/  FFMA R77, R77, UR14, -R34.reuse ;  /* 0x0000000e4d4d7c23 */ /* 0x100fe20008000822 */
[----:B------:R-:W-:Y:S01]  /*7d90*/  FFMA R84, R84, UR14, -R34 ;  /* 0x0000000e54547c23 */ /* 0x000fe20008000822 */
[----:B------:R-:W-:Y:S01]  /*7da0*/  @!P3 FMUL R32, R32, 0.5 ;  /* 0x3f0000002020b820 */ /* 0x000fe20000400000 */
[----:B------:R-:W3:Y:S01]  /*7db0*/  MUFU.EX2 R28, R28 ;  /* 0x0000001c001c7308 */ /* 0x000ee20000000800 */
[----:B--2---:R-:W-:Y:S01]  /*7dc0*/  @!P4 FMUL R24, R24, R24 ;  /* 0x000000181818c220 */ /* 0x004fe20000400000 */
[----:B------:R-:W-:Y:S01]  /*7dd0*/  FSETP.GEU.AND P4, PT, R67, -126, PT ;  /* 0xc2fc00004300780b */ /* 0x000fe20003f8e000 */
[----:B------:R-:W-:Y:S01]  /*7de0*/  FADD R79, R22, R59 ;  /* 0x0000003b164f7221 */ /* 0x000fe20000000000 */
[----:B------:R-:W-:Y:S01]  /*7df0*/  FADD R75, R19, R70 ;  /* 0x00000046134b7221 */ /* 0x000fe20000000000 */
[----:B------:R-:W-:-:S02]  /*7e00*/  FMUL R30, R30, UR14 ;  /* 0x0000000e1e1e7c20 */ /* 0x000fc40008400000 */
[----:B------:R-:W-:Y:S01]  /*7e10*/  @!P6 FMUL R29, R29, 0.5 ;  /* 0x3f0000001d1de820 */ /* 0x000fe20000400000 */
[----:B------:R-:W2:Y:S01]  /*7e20*/  MUFU.EX2 R32, R32 ;  /* 0x0000002000207308 */ /* 0x000ea20000000800 */
[----:B-1----:R-:W-:Y:S01]  /*7e30*/  @!P5 FMUL R63, R63, R63 ;  /* 0x0000003f3f3fd220 */ /* 0x002fe20000400000 */
[----:B------:R-:W-:-:S05]  /*7e40*/  FSETP.GEU.AND P5, PT, R36, -126, PT ;  /* 0xc2fc00002400780b */ /* 0x000fca0003fae000 */
[----:B------:R-:W-:Y:S01]  /*7e50*/  @!P4 FMUL R67, R67, 0.5 ;  /* 0x3f0000004343c820 */ /* 0x000fe20000400000 */
[----:B------:R1:W4:Y:S01]  /*7e60*/  MUFU.EX2 R33, R29 ;  /* 0x0000001d00217308 */ /* 0x0003220000000800 */
[----:B---3--:R-:W-:Y:S01]  /*7e70*/  @!P2 FMUL R28, R28, R28 ;  /* 0x0000001c1c1ca220 */ /* 0x008fe20000400000 */
[----:B------:R-:W-:-:S05]  /*7e80*/  FSETP.GEU.AND P2, PT, R37, -126, PT ;  /* 0xc2fc00002500780b */ /* 0x000fca0003f4e000 */
[----:B------:R-:W-:Y:S01]  /*7e90*/  @!P5 FMUL R36, R36, 0.5 ;  /* 0x3f0000002424d820 */ /* 0x000fe20000400000 */
[----:B------:R-:W3:Y:S01]  /*7ea0*/  MUFU.EX2 R67, R67 ;  /* 0x0000004300437308 */ /* 0x000ee20000000800 */
[----:B--2---:R-:W-:Y:S01]  /*7eb0*/  @!P3 FMUL R32, R32, R32 ;  /* 0x000000202020b220 */ /* 0x004fe20000400000 */
[----:B------:R-:W-:Y:S01]  /*7ec0*/  FSETP.GEU.AND P3, PT, R41, -126, PT ;  /* 0xc2fc00002900780b */ /* 0x000fe20003f6e000 */
[----:B-1----:R-:W-:-:S04]  /*7ed0*/  FFMA R29, R57, UR14, -R34 ;  /* 0x0000000e391d7c23 */ /* 0x002fc80008000822 */
[----:B------:R-:W-:Y:S01]  /*7ee0*/  @!P2 FMUL R37, R37, 0.5 ;  /* 0x3f0000002525a820 */ /* 0x000fe20000400000 */
[----:B------:R-:W1:Y:S01]  /*7ef0*/  MUFU.EX2 R36, R36 ;  /* 0x0000002400247308 */ /* 0x000e620000000800 */
[----:B----4-:R-:W-:Y:S01]  /*7f00*/  @!P6 FMUL R33, R33, R33 ;  /* 0x000000212121e220 */ /* 0x010fe20000400000 */
        /* <DEDUP_REMOVED lines=49> */
[--C-:B---3--:R-:W-:Y:S01]  /*8220*/  FFMA R29, R69, UR14, -R34.reuse ;  /* 0x0000000e451d7c23 */ /* 0x108fe20008000822 */
[----:B------:R-:W-:-:S03]  /*8230*/  FFMA R34, R85, UR14, -R34 ;  /* 0x0000000e55227c23 */ /* 0x000fc60008000822 */
        /* <DEDUP_REMOVED lines=13> */
[----:B------:R2:W4:Y:S01]  /*8310*/  MUFU.EX2 R69, R68 ;  /* 0x0000004400457308 */ /* 0x0005220000000800 */
[----:B---3--:R-:W-:Y:S01]  /*8320*/  @!P4 FMUL R65, R65, R65 ;  /* 0x000000414141c220 */ /* 0x008fe20000400000 */
[----:B------:R-:W-:-:S05]  /*8330*/  FSETP.GEU.AND P4, PT, R73, -126, PT ;  /* 0xc2fc00004900780b */ /* 0x000fca0003f8e000 */
[----:B------:R-:W-:Y:S01]  /*8340*/  @!P6 FMUL R29, R29, 0.5 ;  /* 0x3f0000001d1de820 */ /* 0x000fe20000400000 */
[----:B------:R3:W5:Y:S01]  /*8350*/  MUFU.EX2 R71, R26 ;  /* 0x0000001a00477308 */ /* 0x0007620000000800 */
[----:B-1----:R-:W-:Y:S01]  /*8360*/  @!P5 FMUL R74, R74, R74 ;  /* 0x0000004a4a4ad220 */ /* 0x002fe20000400000 */
[----:B------:R-:W-:Y:S01]  /*8370*/  FSETP.GEU.AND P5, PT, R76, -126, PT ;  /* 0xc2fc00004c00780b */ /* 0x000fe20003fae000 */
[----:B--2---:R-:W-:-:S04]  /*8380*/  FADD R68, R14, R23 ;  /* 0x000000170e447221 */ /* 0x004fc80000000000 */
[----:B------:R-:W-:Y:S01]  /*8390*/  @!P4 FMUL R73, R73, 0.5 ;  /* 0x3f0000004949c820 */ /* 0x000fe20000400000 */
[----:B------:R1:W-:Y:S01]  /*83a0*/  MUFU.EX2 R60, R29 ;  /* 0x0000001d003c7308 */ /* 0x0003e20000000800 */
[----:B----4-:R-:W-:Y:S01]  /*83b0*/  @!P2 FMUL R69, R69, R69 ;  /* 0x000000454545a220 */ /* 0x010fe20000400000 */
[----:B------:R-:W-:Y:S01]  /*83c0*/  FSETP.GEU.AND P2, PT, R80, -126, PT ;  /* 0xc2fc00005000780b */ /* 0x000fe20003f4e000 */
[----:B------:R-:W-:Y:S01]  /*83d0*/  FADD R98, R68, R79 ;  /* 0x0000004f44627221 */ /* 0x000fe20000000000 */
[----:B---3--:R-:W-:-:S03]  /*83e0*/  FADD R26, R13, R54 ;  /* 0x000000360d1a7221 */ /* 0x008fc60000000000 */
[----:B------:R-:W-:Y:S01]  /*83f0*/  @!P5 FMUL R76, R76, 0.5 ;  /* 0x3f0000004c4cd820 */ /* 0x000fe20000400000 */
[----:B------:R2:W3:Y:S01]  /*8400*/  MUFU.EX2 R64, R73 ;  /* 0x0000004900407308 */ /* 0x0004e20000000800 */
[----:B-1----:R-:W-:Y:S01]  /*8410*/  FADD R29, -R17, R8 ;  /* 0x00000008111d7221 */ /* 0x002fe20000000100 */
[----:B------:R-:W-:Y:S01]  /*8420*/  FADD R17, R15, R62 ;  /* 0x0000003e0f117221 */ /* 0x000fe20000000000 */
[----:B------:R-:W-:Y:S01]  /*8430*/  FADD R8, R25, R46 ;  /* 0x0000002e19087221 */ /* 0x000fe20000000000 */
[----:B-----5:R-:W-:Y:S01]  /*8440*/  @!P3 FMUL R71, R71, R71 ;  /* 0x000000474747b220 */ /* 0x020fe20000400000 */
[----:B------:R-:W-:Y:S01]  /*8450*/  FSETP.GEU.AND P3, PT, R81, -126, PT ;  /* 0xc2fc00005100780b */ /* 0x000fe20003f6e000 */
[----:B------:R-:W-:Y:S01]  /*8460*/  FADD R99, R26, R75 ;  /* 0x0000004b1a637221 */ /* 0x000fe20000000000 */
[----:B------:R-:W-:Y:S01]  /*8470*/  @!P2 FMUL R80, R80, 0.5 ;  /* 0x3f0000005050a820 */ /* 0x000fe20000400000 */
[----:B------:R-:W-:Y:S01]  /*8480*/  FADD R86, R8, R17 ;  /* 0x0000001108567221 */ /* 0x000fe20000000000 */
[----:B------:R1:W4:Y:S01]  /*8490*/  MUFU.EX2 R9, R76 ;  /* 0x0000004c00097308 */ /* 0x0003220000000800 */
[----:B------:R-:W-:Y:S01]  /*84a0*/  FADD R8, R10, R21 ;  /* 0x000000150a087221 */ /* 0x000fe20000000000 */
[----:B--2---:R-:W-:Y:S01]  /*84b0*/  FADD R73, R18, R51 ;  /* 0x0000003312497221 */ /* 0x004fe20000000000 */
[----:B------:R-:W-:Y:S01]  /*84c0*/  FADD R26, R31, R58 ;  /* 0x0000003a1f1a7221 */ /* 0x000fe20000000000 */
[----:B------:R-:W-:Y:S01]  /*84d0*/  FADD R75, R39, R72 ;  /* 0x00000048274b7221 */ /* 0x000fe20000000000 */
[----:B------:R-:W-:Y:S01]  /*84e0*/  FMUL R85, R29, UR14 ;  /* 0x0000000e1d557c20 */ /* 0x000fe20008400000 */
[----:B------:R-:W-:Y:S01]  /*84f0*/  FADD R87, R8, R73 ;  /* 0x0000004908577221 */ /* 0x000fe20000000000 */
[----:B------:R-:W-:Y:S01]  /*8500*/  FADD R8, R27, R50 ;  /* 0x000000321b087221 */ /* 0x000fe20000000000 */
[----:B------:R-:W2:Y:S01]  /*8510*/  MUFU.EX2 R17, R80 ;  /* 0x0000005000117308 */ /* 0x000ea20000000800 */
[----:B---3--:R-:W-:Y:S01]  /*8520*/  @!P4 FMUL R64, R64, R64 ;  /* 0x000000404040c220 */ /* 0x008fe20000400000 */
[----:B------:R-:W-:Y:S01]  /*8530*/  FSETP.GEU.AND P4, PT, R77, -126, PT ;  /* 0xc2fc00004d00780b */ /* 0x000fe20003f8e000 */
[----:B------:R-:W-:Y:S01]  /*8540*/  @!P3 FMUL R81, R81, 0.5 ;  /* 0x3f0000005151b820 */ /* 0x000fe20000400000 */
[----:B------:R-:W-:Y:S01]  /*8550*/  FADD R73, R35, R66 ;  /* 0x0000004223497221 */ /* 0x000fe20000000000 */
[----:B-1----:R-:W-:Y:S01]  /*8560*/  FADD R76, R42, R11 ;  /* 0x0000000b2a4c7221 */ /* 0x002fe20000000000 */
[----:B------:R-:W-:Y:S01]  /*8570*/  FADD R101, R26, R75 ;  /* 0x0000004b1a657221 */ /* 0x000fe20000000000 */
[----:B------:R-:W-:Y:S01]  /*8580*/  FADD R26, R12, R43 ;  /* 0x0000002b0c1a7221 */ /* 0x000fe20000000000 */
[----:B------:R-:W1:Y:S01]  /*8590*/  MUFU.EX2 R68, R81 ;  /* 0x0000005100447308 */ /* 0x000e620000000800 */
[----:B----4-:R-:W-:Y:S01]  /*85a0*/  @!P5 FMUL R9, R9, R9 ;  /* 0x000000090909d220 */ /* 0x010fe20000400000 */
[----:B------:R-:W-:Y:S01]  /*85b0*/  FSETP.GEU.AND P5, PT, R84, -126, PT ;  /* 0xc2fc00005400780b */ /* 0x000fe20003fae000 */
[----:B------:R-:W-:Y:S01]  /*85c0*/  FADD R96, R8, R73 ;  /* 0x0000004908607221 */ /* 0x000fe20000000000 */
[----:B------:R-:W-:Y:S01]  /*85d0*/  FADD R73, R16, R47 ;  /* 0x0000002f10497221 */ /* 0x000fe20000000000 */
[----:B------:R-:W-:Y:S01]  /*85e0*/  FADD R75, R20, R55 ;  /* 0x00000037144b7221 */ /* 0x000fe20000000000 */
[----:B------:R-:W-:Y:S01]  /*85f0*/  @!P6 FMUL R60, R60, R60 ;  /* 0x0000003c3c3ce220 */ /* 0x000fe20000400000 */
[----:B------:R-:W-:Y:S01]  /*8600*/  @!P4 FMUL R77, R77, 0.5 ;  /* 0x3f0000004d4dc820 */ /* 0x000fe20000400000 */
[----:B------:R-:W-:Y:S01]  /*8610*/  FADD R100, R73, R76 ;  /* 0x0000004c49647221 */ /* 0x000fe20000000000 */
[----:B--2---:R-:W-:Y:S01]  /*8620*/  @!P2 FMUL R17, R17, R17 ;  /* 0x000000111111a220 */ /* 0x004fe20000400000 */
[----:B------:R-:W-:Y:S01]  /*8630*/  FSETP.GEU.AND P2, PT, R34, -126, PT ;  /* 0xc2fc00002200780b */ /* 0x000fe20003f4e000 */
[----:B------:R2:W3:Y:S01]  /*8640*/  MUFU.EX2 R8, R77 ;  /* 0x0000004d00087308 */ /* 0x0004e20000000800 */
[----:B------:R-:W-:Y:S01]  /*8650*/  FADD R97, R26, R75 ;  /* 0x0000004b1a617221 */ /* 0x000fe20000000000 */
[----:B------:R-:W-:Y:S01]  /*8660*/  FSETP.GEU.AND P6, PT, R30, -126, PT ;  /* 0xc2fc00001e00780b */ /* 0x000fe20003fce000 */
[----:B------:R-:W-:Y:S01]  /*8670*/  FADD R26, R24, R57 ;  /* 0x00000039181a7221 */ /* 0x000fe20000000000 */
[----:B------:R-:W-:Y:S01]  /*8680*/  @!P5 FMUL R84, R84, 0.5 ;  /* 0x3f0000005454d820 */ /* 0x000fe20000400000 */
[----:B------:R-:W-:Y:S01]  /*8690*/  FADD R75, R32, R65 ;  /* 0x00000041204b7221 */ /* 0x000fe20000000000 */
[----:B-1----:R-:W-:Y:S01]  /*86a0*/  @!P3 FMUL R68, R68, R68 ;  /* 0x000000444444b220 */ /* 0x002fe20000400000 */
[----:B------:R-:W-:Y:S01]  /*86b0*/  FSETP.GEU.AND P3, PT, R85, -126, PT ;  /* 0xc2fc00005500780b */ /* 0x000fe20003f6e000 */
[----:B------:R-:W1:Y:S01]  /*86c0*/  MUFU.EX2 R73, R84 ;  /* 0x0000005400497308 */ /* 0x000e620000000800 */
[----:B--2---:R-:W-:Y:S01]  /*86d0*/  FADD R77, R40, R71 ;  /* 0x00000047284d7221 */ /* 0x004fe20000000000 */
[----:B------:R-:W-:Y:S01]  /*86e0*/  FADD R80, R48, R17 ;  /* 0x0000001130507221 */ /* 0x000fe20000000000 */
[----:B------:R-:W-:Y:S01]  /*86f0*/  FADD R29, R63, R52 ;  /* 0x000000343f1d7221 */ /* 0x000fe20000000000 */
[----:B------:R-:W-:Y:S01]  /*8700*/  @!P2 FMUL R34, R34, 0.5 ;  /* 0x3f0000002222a820 */ /* 0x000fe20000400000 */
[----:B------:R-:W-:Y:S01]  /*8710*/  FADD R78, R41, R64 ;  /* 0x00000040294e7221 */ /* 0x000fe20000000000 */
[----:B------:R-:W-:Y:S01]  /*8720*/  FADD R79, R26, R77 ;  /* 0x0000004d1a4f7221 */ /* 0x000fe20000000000 */
[----:B------:R-:W-:Y:S01]  /*8730*/  FADD R82, R75, R80 ;  /* 0x000000504b527221 */ /* 0x000fe20000000000 */
[----:B------:R2:W4:Y:S01]  /*8740*/  MUFU.EX2 R76, R34 ;  /* 0x00000022004c7308 */ /* 0x0005220000000800 */
[----:B------:R-:W-:Y:S01]  /*8750*/  FADD R26, R28, R61 ;  /* 0x0000003d1c1a7221 */ /* 0x000fe20000000000 */
[----:B------:R-:W-:Y:S01]  /*8760*/  FADD R75, R44, R9 ;  /* 0x000000092c4b7221 */ /* 0x000fe20000000000 */
[----:B---3--:R-:W-:Y:S01]  /*8770*/  @!P4 FMUL R8, R8, R8 ;  /* 0x000000080808c220 */ /* 0x008fe20000400000 */
[----:B------:R-:W-:Y:S01]  /*8780*/  FADD R80, R29, R78 ;  /* 0x0000004e1d507221 */ /* 0x000fe20000000000 */
[----:B------:R-:W-:Y:S01]  /*8790*/  FADD R29, R67, R74 ;  /* 0x0000004a431d7221 */ /* 0x000fe20000000000 */
[----:B------:R-:W-:Y:S01]  /*87a0*/  FADD R78, R49, R68 ;  /* 0x00000044314e7221 */ /* 0x000fe20000000000 */
[----:B------:R-:W-:Y:S01]  /*87b0*/  FADD R81, R26, R75 ;  /* 0x0000004b1a517221 */ /* 0x000fe20000000000 */
[----:B------:R-:W-:Y:S01]  /*87c0*/  @!P3 FMUL R85, R85, 0.5 ;  /* 0x3f0000005555b820 */ /* 0x000fe20000400000 */
[----:B-1----:R-:W-:Y:S01]  /*87d0*/  @!P5 FMUL R73, R73, R73 ;  /* 0x000000494949d220 */ /* 0x002fe20000400000 */
[----:B------:R-:W-:Y:S01]  /*87e0*/  FADD R75, R45, R8 ;  /* 0x000000082d4b7221 */ /* 0x000fe20000000000 */
[----:B------:R-:W-:Y:S01]  /*87f0*/  FADD R26, R33, R56 ;  /* 0x00000038211a7221 */ /* 0x000fe20000000000 */
[----:B------:R-:W-:Y:S01]  /*8800*/  FADD R83, R29, R78 ;  /* 0x0000004e1d537221 */ /* 0x000fe20000000000 */
[----:B------:R-:W-:Y:S01]  /*8810*/  @!P6 FMUL R30, R30, 0.5 ;  /* 0x3f0000001e1ee820 */ /* 0x000fe20000400000 */
[----:B------:R-:W-:Y:S01]  /*8820*/  FADD R29, R36, R69 ;  /* 0x00000045241d7221 */ /* 0x000fe20000000000 */
[----:B------:R-:W-:Y:S01]  /*8830*/  FADD R78, R38, R73 ;  /* 0x00000049264e7221 */ /* 0x000fe20000000000 */
[----:B--2---:R-:W-:Y:S01]  /*8840*/  FADD R34, R37, R60 ;  /* 0x0000003c25227221 */ /* 0x004fe20000000000 */
[----:B----4-:R-:W-:Y:S01]  /*8850*/  @!P2 FMUL R76, R76, R76 ;  /* 0x0000004c4c4ca220 */ /* 0x010fe20000400000 */
[----:B------:R-:W-:Y:S01]  /*8860*/  FADD R26, R26, R75 ;  /* 0x0000004b1a1a7221 */ /* 0x000fe20000000000 */
[----:B------:R-:W1:Y:S01]  /*8870*/  MUFU.EX2 R85, R85 ;  /* 0x0000005500557308 */ /* 0x000e620000000800 */
[----:B------:R-:W-:Y:S01]  /*8880*/  FADD R78, R29, R78 ;  /* 0x0000004e1d4e7221 */ /* 0x000fe20000000000 */
[----:B------:R-:W-:Y:S01]  /*8890*/  FADD R77, R53, R76 ;  /* 0x0000004c354d7221 */ /* 0x000fe20000000000 */
[----:B------:R-:W-:Y:S01]  /*88a0*/  FADD R79, R79, R82 ;  /* 0x000000524f4f7221 */ /* 0x000fe20000000000 */
[----:B------:R-:W-:Y:S01]  /*88b0*/  FADD R80, R80, R83 ;  /* 0x0000005350507221 */ /* 0x000fe20000000000 */
[----:B------:R-:W-:Y:S01]  /*88c0*/  FADD R78, R81, R78 ;  /* 0x0000004e514e7221 */ /* 0x000fe20000000000 */
[----:B------:R-:W-:Y:S01]  /*88d0*/  FADD R77, R34, R77 ;  /* 0x0000004d224d7221 */ /* 0x000fe20000000000 */
[----:B------:R-:W-:Y:S01]  /*88e0*/  FADD R86, R86, R99 ;  /* 0x0000006356567221 */ /* 0x000fe20000000000 */
[----:B------:R-:W2:Y:S01]  /*88f0*/  MUFU.EX2 R75, R30 ;  /* 0x0000001e004b7308 */ /* 0x000ea20000000800 */
[----:B------:R-:W-:Y:S01]  /*8900*/  FADD R87, R87, R98 ;  /* 0x0000006257577221 */ /* 0x000fe20000000000 */
[----:B------:R-:W-:Y:S01]  /*8910*/  FADD R77, R26, R77 ;  /* 0x0000004d1a4d7221 */ /* 0x000fe20000000000 */
[----:B------:R-:W-:Y:S01]  /*8920*/  FADD R101, R96, R101 ;  /* 0x0000006560657221 */ /* 0x000fe20000000000 */
[----:B------:R-:W-:Y:S01]  /*8930*/  FADD R100, R97, R100 ;  /* 0x0000006461647221 */ /* 0x000fe20000000000 */
[----:B------:R-:W-:Y:S01]  /*8940*/  FADD R78, R79, R78 ;  /* 0x0000004e4f4e7221 */ /* 0x000fe20000000000 */
[----:B------:R-:W-:Y:S01]  /*8950*/  FADD R77, R80, R77 ;  /* 0x0000004d504d7221 */ /* 0x000fe20000000000 */
[----:B------:R-:W-:Y:S01]  /*8960*/  FADD R86, R86, R101 ;  /* 0x0000006556567221 */ /* 0x000fe20000000000 */
[----:B------:R-:W-:Y:S01]  /*8970*/  FADD R87, R87, R100 ;  /* 0x0000006457577221 */ /* 0x000fe20000000000 */
[----:B-1----:R-:W-:Y:S01]  /*8980*/  @!P3 FMUL R85, R85, R85 ;  /* 0x000000555555b220 */ /* 0x002fe20000400000 */
[----:B------:R-:W-:Y:S01]  /*8990*/  FADD R78, R78, R77 ;  /* 0x0000004d4e4e7221 */ /* 0x000fe20000000000 */
[----:B------:R-:W-:Y:S01]  /*89a0*/  SHF.L.U32 R77, R7, 0x1f, RZ ;  /* 0x0000001f074d7819 */ /* 0x000fe200000006ff */
[----:B------:R-:W-:Y:S01]  /*89b0*/  FADD R86, R86, R87 ;  /* 0x0000005756567221 */ /* 0x000fe20000000000 */
[----:B------:R-:W-:Y:S01]  /*89c0*/  F2FP.BF16.F32.PACK_AB R26, R33, R28 ;  /* 0x0000001c211a723e */ /* 0x000fe200000010ff */
[----:B------:R-:W-:Y:S01]  /*89d0*/  FMUL R90, R90, R85 ;  /* 0x000000555a5a7220 */ /* 0x000fe20000400000 */
[----:B------:R1:W3:Y:S01]  /*89e0*/  SYNCS.PHASECHK.TRANS64.TRYWAIT P2, [UR6+0x6000], R77 ;  /* 0x0060004dff0075a7 */ /* 0x0002e20008040146 */
[----:B------:R-:W-:Y:S01]  /*89f0*/  F2FP.BF16.F32.PACK_AB R28, R67, R32 ;  /* 0x00000020431c723e */ /* 0x000fe200000010ff */
[----:B--2---:R-:W-:Y:S01]  /*8a00*/  @!P6 FMUL R75, R75, R75 ;  /* 0x0000004b4b4be220 */ /* 0x004fe20000400000 */
[----:B------:R-:W-:Y:S01]  /*8a10*/  F2FP.BF16.F32.PACK_AB R30, R37, R36 ;  /* 0x00000024251e723e */ /* 0x000fe200000010ff */
[----:B------:R-:W-:Y:S01]  /*8a20*/  FFMA R0, R85, R0, R86 ;  /* 0x0000000055007223 */ /* 0x000fe20000000056 */
[----:B------:R-:W-:Y:S01]  /*8a30*/  F2FP.BF16.F32.PACK_AB R32, R41, R40 ;  /* 0x000000282920723e */ /* 0x000fe200000010ff */
[----:B------:R-:W-:Y:S01]  /*8a40*/  FFMA R2, R75, R2, R78 ;  /* 0x000000024b027223 */ /* 0x000fe2000000004e */
[----:B------:R-:W-:Y:S01]  /*8a50*/  F2FP.BF16.F32.PACK_AB R34, R45, R44 ;  /* 0x0000002c2d22723e */ /* 0x000fe200000010ff */
[-C--:B------:R-:W-:Y:S01]  /*8a60*/  FMUL R91, R91, R85.reuse ;  /* 0x000000555b5b7220 */ /* 0x080fe20000400000 */
[----:B------:R-:W-:Y:S01]  /*8a70*/  F2FP.BF16.F32.PACK_AB R36, R49, R48 ;  /* 0x000000303124723e */ /* 0x000fe200000010ff */
[-C--:B------:R-:W-:Y:S01]  /*8a80*/  FMUL R94, R94, R85.reuse ;  /* 0x000000555e5e7220 */ /* 0x080fe20000400000 */
[----:B------:R-:W-:Y:S01]  /*8a90*/  F2FP.BF16.F32.PACK_AB R38, R53, R38 ;  /* 0x000000263526723e */ /* 0x000fe200000010ff */
[----:B------:R-:W-:Y:S01]  /*8aa0*/  FMUL R95, R95, R85 ;  /* 0x000000555f5f7220 */ /* 0x000fe20000400000 */
[----:B------:R-:W-:Y:S01]  /*8ab0*/  F2FP.BF16.F32.PACK_AB R39, R42, R39 ;  /* 0x000000272a27723e */ /* 0x000fe200000010ff */
[----:B------:R-:W-:Y:S01]  /*8ac0*/  FMUL R88, R88, R75 ;  /* 0x0000004b58587220 */ /* 0x000fe20000400000 */
[----:B------:R-:W-:Y:S01]  /*8ad0*/  F2FP.BF16.F32.PACK_AB R40, R52, R57 ;  /* 0x000000393428723e */ /* 0x000fe200000010ff */
[-C--:B------:R-:W-:Y:S01]  /*8ae0*/  FMUL R89, R89, R75.reuse ;  /* 0x0000004b59597220 */ /* 0x080fe20000400000 */
[----:B------:R-:W-:Y:S01]  /*8af0*/  F2FP.BF16.F32.PACK_AB R41, R21, R46 ;  /* 0x0000002e1529723e */ /* 0x000fe200000010ff */
[-C--:B------:R-:W-:Y:S01]  /*8b00*/  FMUL R92, R92, R75.reuse ;  /* 0x0000004b5c5c7220 */ /* 0x080fe20000400000 */
[----:B------:R-:W-:Y:S01]  /*8b10*/  F2FP.BF16.F32.PACK_AB R43, R43, R50 ;  /* 0x000000322b2b723e */ /* 0x000fe200000010ff */
        /* <DEDUP_REMOVED lines=21> */
[----:B-1-3--:R-:W-:Y:S06]  /*8c70*/  @!P0 BRA `(.L_x_39) ;  /* 0x0000000000048947 */ /* 0x00afec0003800000 */
[----:B------:R-:W-:Y:S01]  /*8c80*/  BPT.TRAP 0x1 ;  /* 0x000000040000795c */ /* 0x000fe20000300000 */
.L_x_39:
[----:B------:R-:W-:Y:S05]  /*8c90*/  @P2 BRA `(.L_x_40) ;  /* 0x0000000000082947 */ /* 0x000fea0003800000 */
[----:B------:R-:W1:Y:S02]  /*8ca0*/  SYNCS.PHASECHK.TRANS64.TRYWAIT P2, [UR6+0x6000], R77 ;  /* 0x0060004dff0075a7 */ /* 0x000e640008040146 */
[----:B-1----:R-:W-:Y:S05]  /*8cb0*/  @!P2 BRA `(.L_x_41) ;  /* 0x000000240084a947 */ /* 0x002fea0003800000 */
.L_x_40:
        /* <DEDUP_REMOVED lines=49> */
.L_x_42:
[----:B------:R-:W-:-:S04]  /*8fd0*/  ULEA UR6, UR9, UR37, 0x3 ;  /* 0x0000002509067291 */ /* 0x000fc8000f8e183f */
[----:B------:R-:W-:-:S04]  /*8fe0*/  UIADD3 UR6, UR6, 0x6028, URZ ;  /* 0x0000602806067890 */ /* 0x000fc8000fffe03f */
[----:B------:R-:W-:-:S09]  /*8ff0*/  UPRMT UR6, URZ, 0x654, UR6 ;  /* 0x000006543f067896 */ /* 0x000fd20008000006 */
[----:B------:R-:W-:Y:S01]  /*9000*/  SYNCS.ARRIVE.TRANS64.RED.A1T0 RZ, [UR6], RZ ;  /* 0x000000ffffff79a7 */ /* 0x000fe20008100406 */
[----:B------:R-:W-:Y:S05]  /*9010*/  @P1 BRA `(.L_x_43) ;  /* 0x0000000000041947 */ /* 0x000fea0003800000 */
[----:B------:R-:W-:Y:S01]  /*9020*/  BPT.TRAP 0x1 ;  /* 0x000000040000795c */ /* 0x000fe20000300000 */
.L_x_43:
[----:B------:R-:W-:-:S04]  /*9030*/  UIADD3 UR9, UR9, 0x1, URZ ;  /* 0x0000000109097890 */ /* 0x000fc8000fffe03f */
[----:B------:R-:W-:-:S04]  /*9040*/  UISETP.NE.AND UP0, UPT, UR9, 0x5, UPT ;  /* 0x000000050900788c */ /* 0x000fc8000bf05270 */
[----:B------:R-:W-:Y:S01]  /*9050*/  USEL UR9, UR9, URZ, UP0 ;  /* 0x0000003f09097287 */ /* 0x000fe20008000000 */
[----:B------:R-:W-:Y:S11]  /*9060*/  @!P0 BRA `(.L_x_44) ;  /* 0x0000000000048947 */ /* 0x000ff60003800000 */
[----:B------:R-:W-:Y:S01]  /*9070*/  BPT.TRAP 0x1 ;  /* 0x000000040000795c */ /* 0x000fe20000300000 */
.L_x_44:
[----:B------:R-:W-:-:S04]  /*9080*/  ULEA UR6, UR9, UR37, 0x3 ;  /* 0x0000002509067291 */ /* 0x000fc8000f8e183f */
[----:B------:R-:W-:-:S04]  /*9090*/  UIADD3 UR6, UR6, 0x6028, URZ ;  /* 0x0000602806067890 */ /* 0x000fc8000fffe03f */
[----:B------:R-:W-:-:S09]  /*90a0*/  UPRMT UR6, URZ, 0x654, UR6 ;  /* 0x000006543f067896 */ /* 0x000fd20008000006 */
[----:B------:R-:W-:Y:S01]  /*90b0*/  SYNCS.ARRIVE.TRANS64.RED.A1T0 RZ, [UR6], RZ ;  /* 0x000000ffffff79a7 */ /* 0x000fe20008100406 */
[----:B------:R-:W-:Y:S05]  /*90c0*/  @P1 BRA `(.L_x_45) ;  /* 0x0000000000041947 */ /* 0x000fea0003800000 */
[----:B------:R-:W-:Y:S01]  /*90d0*/  BPT.TRAP 0x1 ;  /* 0x000000040000795c */ /* 0x000fe20000300000 */
.L_x_45:
[----:B------:R-:W-:Y:S01]  /*90e0*/  UIADD3 UR11, UR11, 0x1, URZ ;  /* 0x000000010b0b7890 */ /* 0x000fe2000fffe03f */
[C---:B------:R-:W-:Y:S01]  /*90f0*/  ISETP.GT.AND P2, PT, R6.reuse, 0x1, PT ;  /* 0x000000010600780c */ /* 0x040fe20003f44270 */
[----:B------:R-:W-:Y:S01]  /*9100*/  UIADD3 UR9, UR9, 0x1, URZ ;  /* 0x0000000109097890 */ /* 0x000fe2000fffe03f */
[----:B------:R-:W-:Y:S01]  /*9110*/  IADD3 R6, R6, -0x1, RZ ;  /* 0xffffffff06067810 */ /* 0x000fe20007ffe0ff */
[----:B------:R-:W-:Y:S01]  /*9120*/  UISETP.NE.AND UP1, UPT, UR11, 0x5, UPT ;  /* 0x000000050b00788c */ /* 0x000fe2000bf25270 */
[----:B------:R-:W-:Y:S01]  /*9130*/  VIADD R3, R3, 0x80 ;  /* 0x0000008003037836 */ /* 0x000fe20000000000 */
[----:B------:R-:W-:Y:S01]  /*9140*/  UISETP.NE.AND UP0, UPT, UR9, 0x5, UPT ;  /* 0x000000050900788c */ /* 0x000fe2000bf05270 */
[----:B------:R-:W-:Y:S01]  /*9150*/  IMAD.MOV.U32 R9, RZ, RZ, R4 ;  /* 0x000000ffff097224 */ /* 0x000fe200078e0004 */
[----:B------:R-:W-:Y:S01]  /*9160*/  USEL UR6, URZ, 0x1, UP1 ;  /* 0x000000013f067887 */ /* 0x000fe20008800000 */
[----:B-1----:R-:W-:Y:S01]  /*9170*/  MOV R8, R5 ;  /* 0x0000000500087202 */ /* 0x002fe20000000f00 */
[----:B------:R-:W-:-:S02]  /*9180*/  USEL UR9, UR9, URZ, UP0 ;  /* 0x0000003f09097287 */ /* 0x000fc40008000000 */
[----:B------:R-:W-:Y:S02]  /*9190*/  USEL UR11, UR11, URZ, UP1 ;  /* 0x0000003f0b0b7287 */ /* 0x000fe40008800000 */
[----:B------:R-:W-:Y:S01]  /*91a0*/  LOP3.LUT R7, R7, UR6, RZ, 0x3c, !PT ;  /* 0x0000000607077c12 */ /* 0x000fe2000f8e3cff */
[----:B------:R-:W-:Y:S09]  /*91b0*/  @P2 BRA `(.L_x_46) ;  /* 0xffffffd000282947 */ /* 0x000ff2000383ffff */
.L_x_35:
[----:B------:R-:W1:Y:S01]  /*91c0*/  SHFL.BFLY PT, R3, R2, 0x1, 0x1f ;  /* 0x0c201f0002037f89 */ /* 0x000e6200000e0000 */
[----:B------:R-:W-:Y:S01]  /*91d0*/  BSSY B0, `(.L_x_47) ;  /* 0x0000023000007945 */ /* 0x000fe20003800000 */
[----:B------:R-:W-:Y:S01]  /*91e0*/  IMAD.MOV.U32 R9, RZ, RZ, 0x7f800000 ;  /* 0x7f800000ff097424 */ /* 0x000fe200078e00ff */
[----:B------:R-:W-:Y:S01]  /*91f0*/  MOV R10, 0x3f800000 ;  /* 0x3f800000000a7802 */ /* 0x000fe20000000f00 */
[----:B------:R-:W2:Y:S01]  /*9200*/  SHFL.BFLY PT, R7, R0, 0x1, 0x1f ;  /* 0x0c201f0000077f89 */ /* 0x000ea200000e0000 */
[----:B------:R-:W-:Y:S02]  /*9210*/  IMAD.MOV.U32 R8, RZ, RZ, 0x3f800000 ;  /* 0x3f800000ff087424 */ /* 0x000fe400078e00ff */
[----:B------:R-:W-:Y:S02]  /*9220*/  IMAD.MOV.U32 R11, RZ, RZ, 0x7f800000 ;  /* 0x7f800000ff0b7424 */ /* 0x000fe400078e00ff */
[----:B-1----:R-:W-:Y:S01]  /*9230*/  FADD R3, R3, R2 ;  /* 0x0000000203037221 */ /* 0x002fe20000000000 */
[----:B--2---:R-:W-:-:S04]  /*9240*/  FADD R16, R7, R0 ;  /* 0x0000000007107221 */ /* 0x004fc80000000000 */
[----:B------:R-:W1:Y:S04]  /*9250*/  SHFL.BFLY PT, R6, R3, 0x2, 0x1f ;  /* 0x0c401f0003067f89 */ /* 0x000e6800000e0000 */
[----:B------:R-:W2:Y:S01]  /*9260*/  SHFL.BFLY PT, R17, R16, 0x2, 0x1f ;  /* 0x0c401f0010117f89 */ /* 0x000ea200000e0000 */
[C---:B-1----:R-:W-:Y:S01]  /*9270*/  FSETP.NE.AND P0, PT, R3.reuse, -R6, PT ;  /* 0x800000060300720b */ /* 0x042fe20003f05000 */
[----:B------:R-:W-:Y:S01]  /*9280*/  FADD R6, R3, R6 ;  /* 0x0000000603067221 */ /* 0x000fe20000000000 */
[----:B--2---:R-:W-:-:S11]  /*9290*/  FADD R7, R16, R17 ;  /* 0x0000001110077221 */ /* 0x004fd60000000000 */
[----:B------:R-:W-:Y:S05]  /*92a0*/  @!P0 BRA `(.L_x_48) ;  /* 0x0000000000548947 */ /* 0x000fea0003800000 */
[----:B------:R-:W-:Y:S01]  /*92b0*/  VIADD R0, R6, 0x1800000 ;  /* 0x0180000006007836 */ /* 0x000fe20000000000 */
[----:B------:R-:W-:Y:S04]  /*92c0*/  BSSY B1, `(.L_x_49) ;  /* 0x000000c000017945 */ /* 0x000fe80003800000 */
[----:B------:R-:W-:-:S04]  /*92d0*/  LOP3.LUT R0, R0, 0x7f800000, RZ, 0xc0, !PT ;  /* 0x7f80000000007812 */ /* 0x000fc800078ec0ff */
[----:B------:R-:W-:-:S13]  /*92e0*/  ISETP.GT.U32.AND P0, PT, R0, 0x1ffffff, PT ;  /* 0x01ffffff0000780c */ /* 0x000fda0003f04070 */
[----:B------:R-:W-:Y:S05]  /*92f0*/  @P0 BRA `(.L_x_50) ;  /* 0x0000000000100947 */ /* 0x000fea0003800000 */
[----:B------:R-:W-:Y:S02]  /*9300*/  MOV R2, R6 ;  /* 0x0000000600027202 */ /* 0x000fe40000000f00 */
[----:B------:R-:W-:-:S07]  /*9310*/  MOV R15, 0x9330 ;  /* 0x00009330000f7802 */ /* 0x000fce0000000f00 */
[----:B------:R-:W-:Y:S05]  /*9320*/  CALL.REL.NOINC `($__internal_0_$__cuda_sm20_rcp_rn_f32_slowpath) ;  /* 0x0000002000907944 */ /* 0x000fea0003c00000 */
[----:B------:R-:W-:Y:S05]  /*9330*/  BRA `(.L_x_51) ;  /* 0x0000000000107947 */ /* 0x000fea0003800000 */
.L_x_50:
[----:B------:R-:W1:Y:S02]  /*9340*/  MUFU.RCP R3, R6 ;  /* 0x0000000600037308 */ /* 0x000e640000001000 */
[----:B-1----:R-:W-:-:S04]  /*9350*/  FFMA R0, R6, R3, -1 ;  /* 0xbf80000006007423 */ /* 0x002fc80000000003 */
[----:B------:R-:W-:-:S04]  /*9360*/  FADD.FTZ R0, -R0, -RZ ;  /* 0x800000ff00007221 */ /* 0x000fc80000010100 */
[----:B------:R-:W-:-:S07]  /*9370*/  FFMA R10, R3, R0, R3 ;  /* 0x00000000030a7223 */ /* 0x000fce0000000003 */
.L_x_51:
[----:B------:R-:W-:Y:S05]  /*9380*/  BSYNC B1 ;  /* 0x0000000000017941 */ /* 0x000fea0003800000 */
.L_x_49:
[----:B------:R-:W-:Y:S01]  /*9390*/  FSETP.GEU.AND P0, PT, |R6|, 1.175494350822287508e-38, PT ;  /* 0x008000000600780b */ /* 0x000fe20003f0e200 */
[----:B------:R-:W-:-:S12]  /*93a0*/  ULDC UR4, c[0x0][0x600] ;  /* 0x0001800000047ab9 */ /* 0x000fd80000000800 */
[----:B------:R-:W-:-:S04]  /*93b0*/  @!P0 FMUL R6, R6, 16777216 ;  /* 0x4b80000006068820 */ /* 0x000fc80000400000 */
[----:B------:R-:W1:Y:S02]  /*93c0*/  MUFU.LG2 R0, R6 ;  /* 0x0000000600007308 */ /* 0x000e640000000c00 */
[----:B-1----:R-:W-:-:S04]  /*93d0*/  @!P0 FADD R0, R0, -24 ;  /* 0xc1c0000000008421 */ /* 0x002fc80000000000 */
[----:B------:R-:W-:-:S04]  /*93e0*/  FMUL R11, R0, 0.69314718246459960938 ;  /* 0x3f317218000b7820 */ /* 0x000fc80000400000 */
[----:B------:R-:W-:-:S07]  /*93f0*/  FFMA R11, R4, UR4, R11 ;  /* 0x00000004040b7c23 */ /* 0x000fce000800000b */
.L_x_48:
[----:B------:R-:W-:Y:S05]  /*9400*/  BSYNC B0 ;  /* 0x0000000000007941 */ /* 0x000fea0003800000 */
.L_x_47:
[----:B------:R-:W-:Y:S01]  /*9410*/  FSETP.NE.AND P0, PT, R16, -R17, PT ;  /* 0x800000111000720b */ /* 0x000fe20003f05000 */
[----:B------:R-:W-:Y:S01]  /*9420*/  ULDC UR4, c[0x0][0x608] ;  /* 0x0001820000047ab9 */ /* 0x000fe20000000800 */
[----:B------:R-:W-:Y:S01]  /*9430*/  BSSY B0, `(.L_x_52) ;  /* 0x000001d000007945 */ /* 0x000fe20003800000 */
[----:B------:R-:W-:-:S04]  /*9440*/  FMUL R10, R10, UR4 ;  /* 0x000000040a0a7c20 */ /* 0x000fc80008400000 */
[-C--:B------:R-:W-:Y:S01]  /*9450*/  FMUL R23, R88, R10.reuse ;  /* 0x0000000a58177220 */ /* 0x080fe20000400000 */
[-C--:B------:R-:W-:Y:S01]  /*9460*/  FMUL R89, R89, R10.reuse ;  /* 0x0000000a59597220 */ /* 0x080fe20000400000 */
[-C--:B------:R-:W-:Y:S01]  /*9470*/  FMUL R25, R92, R10.reuse ;  /* 0x0000000a5c197220 */ /* 0x080fe20000400000 */
[----:B------:R-:W-:-:S03]  /*9480*/  FMUL R93, R93, R10 ;  /* 0x0000000a5d5d7220 */ /* 0x000fc60000400000 */
[----:B------:R-:W-:Y:S05]  /*9490*/  @!P0 BRA `(.L_x_53) ;  /* 0x0000000000588947 */ /* 0x000fea0003800000 */
[----:B------:R-:W-:Y:S01]  /*94a0*/  VIADD R0, R7, 0x1800000 ;  /* 0x0180000007007836 */ /* 0x000fe20000000000 */
[----:B------:R-:W-:Y:S04]  /*94b0*/  BSSY B1, `(.L_x_54) ;  /* 0x000000d000017945 */ /* 0x000fe80003800000 */
[----:B------:R-:W-:-:S04]  /*94c0*/  LOP3.LUT R0, R0, 0x7f800000, RZ, 0xc0, !PT ;  /* 0x7f80000000007812 */ /* 0x000fc800078ec0ff */
[----:B------:R-:W-:-:S13]  /*94d0*/  ISETP.GT.U32.AND P0, PT, R0, 0x1ffffff, PT ;  /* 0x01ffffff0000780c */ /* 0x000fda0003f04070 */
[----:B------:R-:W-:Y:S05]  /*94e0*/  @P0 BRA `(.L_x_55) ;  /* 0x0000000000140947 */ /* 0x000fea0003800000 */
[----:B------:R-:W-:Y:S01]  /*94f0*/  IMAD.MOV.U32 R2, RZ, RZ, R7 ;  /* 0x000000ffff027224 */ /* 0x000fe200078e0007 */
[----:B------:R-:W-:-:S07]  /*9500*/  MOV R15, 0x9520 ;  /* 0x00009520000f7802 */ /* 0x000fce0000000f00 */
[----:B------:R-:W-:Y:S05]  /*9510*/  CALL.REL.NOINC `($__internal_0_$__cuda_sm20_rcp_rn_f32_slowpath) ;  /* 0x0000002000147944 */ /* 0x000fea0003c00000 */
[----:B------:R-:W-:Y:S01]  /*9520*/  MOV R8, R10 ;  /* 0x0000000a00087202 */ /* 0x000fe20000000f00 */
[----:B------:R-:W-:Y:S06]  /*9530*/  BRA `(.L_x_56) ;  /* 0x0000000000107947 */ /* 0x000fec0003800000 */
.L_x_55:
[----:B------:R-:W1:Y:S02]  /*9540*/  MUFU.RCP R8, R7 ;  /* 0x0000000700087308 */ /* 0x000e640000001000 */
[----:B-1----:R-:W-:-:S04]  /*9550*/  FFMA R0, R7, R8, -1 ;  /* 0xbf80000007007423 */ /* 0x002fc80000000008 */
[----:B------:R-:W-:-:S04]  /*9560*/  FADD.FTZ R3, -R0, -RZ ;  /* 0x800000ff00037221 */ /* 0x000fc80000010100 */
[----:B------:R-:W-:-:S07]  /*9570*/  FFMA R8, R8, R3, R8 ;  /* 0x0000000308087223 */ /* 0x000fce0000000008 */
.L_x_56:
[----:B------:R-:W-:Y:S05]  /*9580*/  BSYNC B1 ;  /* 0x0000000000017941 */ /* 0x000fea0003800000 */
.L_x_54:
[----:B------:R-:W-:Y:S01]  /*9590*/  FSETP.GEU.AND P0, PT, |R7|, 1.175494350822287508e-38, PT ;  /* 0x008000000700780b */ /* 0x000fe20003f0e200 */
[----:B------:R-:W-:-:S12]  /*95a0*/  ULDC UR4, c[0x0][0x600] ;  /* 0x0001800000047ab9 */ /* 0x000fd80000000800 */
[----:B------:R-:W-:-:S04]  /*95b0*/  @!P0 FMUL R7, R7, 16777216 ;  /* 0x4b80000007078820 */ /* 0x000fc80000400000 */
[----:B------:R-:W1:Y:S02]  /*95c0*/  MUFU.LG2 R0, R7 ;  /* 0x0000000700007308 */ /* 0x000e640000000c00 */
[----:B-1----:R-:W-:-:S04]  /*95d0*/  @!P0 FADD R0, R0, -24 ;  /* 0xc1c0000000008421 */ /* 0x002fc80000000000 */
[----:B------:R-:W-:-:S04]  /*95e0*/  FMUL R0, R0, 0.69314718246459960938 ;  /* 0x3f31721800007820 */ /* 0x000fc80000400000 */
[----:B------:R-:W-:-:S07]  /*95f0*/  FFMA R9, R5, UR4, R0 ;  /* 0x0000000405097c23 */ /* 0x000fce0008000000 */
.L_x_53:
[----:B------:R-:W-:Y:S05]  /*9600*/  BSYNC B0 ;  /* 0x0000000000007941 */ /* 0x000fea0003800000 */
.L_x_52:
[----:B------:R-:W-:Y:S01]  /*9610*/  UISETP.NE.AND UP0, UPT, UR36, 0x1, UPT ;  /* 0x000000012400788c */ /* 0x000fe2000bf05270 */
[----:B------:R-:W1:Y:S01]  /*9620*/  S2R R2, SR_TID.X ;  /* 0x0000000000027919 */ /* 0x000e620000002100 */
[----:B------:R-:W-:Y:S02]  /*9630*/  ULDC.64 UR8, c[0x0][0x208] ;  /* 0x0000820000087ab9 */ /* 0x000fe40000000a00 */
[----:B------:R-:W-:-:S06]  /*9640*/  USEL UR4, URZ, 0x1, UP0 ;  /* 0x000000013f047887 */ /* 0x000fcc0008000000 */
[----:B------:R-:W-:Y:S01]  /*9650*/  IMAD.U32 R0, RZ, RZ, UR4 ;  /* 0x00000004ff007e24 */ /* 0x000fe2000f8e00ff */
[----:B------:R-:W-:Y:S02]  /*9660*/  ULDC UR4, c[0x0][0x608] ;  /* 0x0001820000047ab9 */ /* 0x000fe40000000800 */
[----:B------:R-:W-:Y:S02]  /*9670*/  FMUL R8, R8, UR4 ;  /* 0x0000000408087c20 */ /* 0x000fe40008400000 */
[----:B------:R-:W-:-:S04]  /*9680*/  SHF.L.U32 R0, R0, 0x1f, RZ ;  /* 0x0000001f00007819 */ /* 0x000fc800000006ff */
[----:B------:R-:W2:Y:S01]  /*9690*/  SYNCS.PHASECHK.TRANS64.TRYWAIT P0, [UR16+0x8], R0 ;  /* 0x00000800ff0075a7 */ /* 0x000ea20008000150 */
[C---:B-1----:R-:W-:Y:S02]  /*96a0*/  LOP3.LUT P1, R18, R2.reuse, 0x3, RZ, 0xc0, !PT ;  /* 0x0000000302127812 */ /* 0x042fe4000782c0ff */
[----:B------:R-:W-:Y:S01]  /*96b0*/  LOP3.LUT R16, R2, 0x7f, RZ, 0xc0, !PT ;  /* 0x0000007f02107812 */ /* 0x000fe200078ec0ff */
[----:B--2---:R-:W-:Y:S10]  /*96c0*/  @!P0 BRA `(.L_x_57) ;  /* 0x0000001c00188947 */ /* 0x004ff40003800000 */
.L_x_105:
[----:B------:R-:W-:Y:S01]  /*96d0*/  USHF.L.U32 UR42, UR42, 0x6, URZ ;  /* 0x000000062a2a7899 */ /* 0x000fe2000800063f */
[----:B------:R-:W-:Y:S01]  /*96e0*/  BSSY B0, `(.L_x_58) ;  /* 0x0000018000007945 */ /* 0x000fe20003800000 */
[----:B------:R-:W-:-:S03]  /*96f0*/  SHF.R.U32.HI R17, RZ, 0x5, R16 ;  /* 0x00000005ff117819 */ /* 0x000fc60000011610 */
[----:B------:R-:W-:Y:S07]  /*9700*/  @P1 BRA `(.L_x_59) ;  /* 0x0000000000541947 */ /* 0x000fee0003800000 */
[----:B------:R-:W2:Y:S01]  /*9710*/  S2UR UR4, SR_CTAID.Y ;  /* 0x00000000000479c3 */ /* 0x000ea20000002600 */
[----:B-1----:R-:W-:Y:S01]  /*9720*/  SHF.R.U32.HI R0, RZ, 0x2, R2 ;  /* 0x00000002ff007819 */ /* 0x002fe20000011602 */
[----:B------:R-:W-:Y:S01]  /*9730*/  IMAD.SHL.U32 R3, R17, 0x10, RZ ;  /* 0x0000001011037824 */ /* 0x000fe200078e00ff */
[----:B------:R-:W-:Y:S02]  /*9740*/  ULDC.64 UR6, c[0x0][0x688] ;  /* 0x0001a20000067ab9 */ /* 0x000fe40000000a00 */
[----:B------:R-:W-:-:S03]  /*9750*/  LOP3.LUT R0, R0, 0x7, RZ, 0xc0, !PT ;  /* 0x0000000700007812 */ /* 0x000fc600078ec0ff */
[----:B------:R-:W1:Y:S01]  /*9760*/  S2UR UR5, SR_CTAID.Z ;  /* 0x00000000000579c3 */ /* 0x000e620000002700 */
[----:B------:R-:W-:-:S04]  /*9770*/  LOP3.LUT R0, R3, 0xfffffff0, R0, 0xe2, !PT ;  /* 0xfffffff003007812 */ /* 0x000fc800078ee200 */
[----:B------:R-:W-:-:S05]  /*9780*/  IADD3 R3, R0, UR42, RZ ;  /* 0x0000002a00037c10 */ /* 0x000fca000fffe0ff */
[----:B------:R-:W-:Y:S01]  /*9790*/  VIADD R2, R3, 0x8 ;  /* 0x0000000803027836 */ /* 0x000fe20000000000 */
[----:B--2---:R-:W-:-:S04]  /*97a0*/  UIMAD UR4, UR4, UR6, UR42 ;  /* 0x00000006040472a4 */ /* 0x004fc8000f8e022a */
[----:B-1----:R-:W-:-:S03]  /*97b0*/  UIMAD UR4, UR5, UR7, UR4 ;  /* 0x00000007050472a4 */ /* 0x002fc6000f8e0204 */
[----:B------:R-:W-:Y:S02]  /*97c0*/  ULDC UR5, c[0x0][0x288] ;  /* 0x0000a20000057ab9 */ /* 0x000fe40000000800 */
[----:B------:R-:W-:Y:S02]  /*97d0*/  ISETP.GE.U32.AND P0, PT, R3, UR5, PT ;  /* 0x0000000503007c0c */ /* 0x000fe4000bf06070 */
[----:B------:R-:W-:Y:S02]  /*97e0*/  IADD3 R0, P2, R0, UR4, RZ ;  /* 0x0000000400007c10 */ /* 0x000fe4000ff5e0ff */
[----:B------:R-:W-:Y:S01]  /*97f0*/  ISETP.GE.U32.AND P1, PT, R2, UR5, PT ;  /* 0x0000000502007c0c */ /* 0x000fe2000bf26070 */
[----:B------:R-:W-:Y:S02]  /*9800*/  ULDC.64 UR4, c[0x0][0x680] ;  /* 0x0001a00000047ab9 */ /* 0x000fe40000000a00 */
[----:B------:R-:W-:Y:S01]  /*9810*/  IMAD.X R3, RZ, RZ, RZ, P2 ;  /* 0x000000ffff037224 */ /* 0x000fe200010e06ff */
[----:B------:R-:W-:-:S04]  /*9820*/  LEA R2, P2, R0, UR4, 0x2 ;  /* 0x0000000400027c11 */ /* 0x000fc8000f8410ff */
[----:B------:R-:W-:-:S05]  /*9830*/  LEA.HI.X R3, R0, UR5, R3, 0x2, P2 ;  /* 0x0000000500037c11 */ /* 0x000fca00090f1403 */
[----:B------:R2:W-:Y:S04]  /*9840*/  @!P0 STG.E desc[UR8][R2.64], R11 ;  /* 0x0000000b02008986 */ /* 0x0005e8000c101908 */
[----:B------:R2:W-:Y:S02]  /*9850*/  @!P1 STG.E desc[UR8][R2.64+0x20], R9 ;  /* 0x0000200902009986 */ /* 0x0005e4000c101908 */
.L_x_59:
[----:B------:R-:W-:Y:S05]  /*9860*/  BSYNC B0 ;  /* 0x0000000000007941 */ /* 0x000fea0003800000 */
.L_x_58:
[----:B------:R-:W-:Y:S01]  /*9870*/  ULDC.64 UR4, c[0x0][0x730] ;  /* 0x0001cc0000047ab9 */ /* 0x000fe20000000a00 */
[-C--:B------:R-:W-:Y:S01]  /*9880*/  FMUL R27, R90, R8.reuse ;  /* 0x000000085a1b7220 */ /* 0x080fe20000400000 */
[----:B------:R-:W-:Y:S01]  /*9890*/  ISETP.NE.U32.AND P0, PT, RZ, UR4, PT ;  /* 0x00000004ff007c0c */ /* 0x000fe2000bf05070 */
[-C--:B------:R-:W-:Y:S01]  /*98a0*/  FMUL R91, R91, R8.reuse ;  /* 0x000000085b5b7220 */ /* 0x080fe20000400000 */
[-C--:B------:R-:W-:Y:S01]  /*98b0*/  FMUL R29, R94, R8.reuse ;  /* 0x000000085e1d7220 */ /* 0x080fe20000400000 */
[----:B------:R-:W-:Y:S01]  /*98c0*/  FMUL R95, R95, R8 ;  /* 0x000000085f5f7220 */ /* 0x000fe20000400000 */
[----:B------:R-:W-:-:S13]  /*98d0*/  ISETP.NE.AND.EX P0, PT, RZ, UR5, PT, P0 ;  /* 0x00000005ff007c0c */ /* 0x000fda000bf05300 */
[----:B------:R-:W-:Y:S05]  /*98e0*/  @P0 BRA `(.L_x_60) ;  /* 0x0000000000200947 */ /* 0x000fea0003800000 */
[----:B------:R-:W-:Y:S02]  /*98f0*/  ULDC.64 UR4, c[0x0][0x728] ;  /* 0x0001ca0000047ab9 */ /* 0x000fe40000000a00 */
[----:B------:R-:W-:-:S04]  /*9900*/  ISETP.NE.U32.AND P0, PT, RZ, UR4, PT ;  /* 0x00000004ff007c0c */ /* 0x000fc8000bf05070 */
[----:B------:R-:W-:-:S13]  /*9910*/  ISETP.NE.AND.EX P0, PT, RZ, UR5, PT, P0 ;  /* 0x00000005ff007c0c */ /* 0x000fda000bf05300 */
[----:B------:R-:W-:Y:S05]  /*9920*/  @!P0 BRA `(.L_x_61) ;  /* 0x00000000000c8947 */ /* 0x000fea0003800000 */
[----:B-12---:R-:W1:Y:S02]  /*9930*/  LDC.64 R2, c[0x0][0x728] ;  /* 0x0001ca00ff027b82 */ /* 0x006e640000000a00 */
[----:B-1----:R4:W5:Y:S01]  /*9940*/  LDG.E R2, desc[UR8][R2.64] ;  /* 0x0000000802027981 */ /* 0x002962000c1e1900 */
[----:B------:R-:W-:Y:S05]  /*9950*/  BRA `(.L_x_60) ;  /* 0x0000000000047947 */ /* 0x000fea0003800000 */
.L_x_61:
[----:B--2---:R-:W3:Y:S02]  /*9960*/  LDC R2, c[0x0][0x720] ;  /* 0x0001c800ff027b82 */ /* 0x004ee40000000800 */
.L_x_60:
[----:B-1----:R-:W-:Y:S02]  /*9970*/  MOV R0, RZ ;  /* 0x000000ff00007202 */ /* 0x002fe40000000f00 */
[----:B---3-5:R-:W-:Y:S02]  /*9980*/  MOV R22, R2 ;  /* 0x0000000200167202 */ /* 0x028fe40000000f00 */
[----:B------:R-:W-:-:S13]  /*9990*/  LOP3.LUT P0, RZ, R0, 0x9f, RZ, 0xc0, !PT ;  /* 0x0000009f00ff7812 */ /* 0x000fda000780c0ff */
[----:B------:R-:W-:Y:S05]  /*99a0*/  @!P0 BRA `(.L_x_62) ;  /* 0x0000000000408947 */ /* 0x000fea0003800000 */
[----:B------:R-:W-:Y:S01]  /*99b0*/  MOV R0, 0x0 ;  /* 0x0000000000007802 */ /* 0x000fe20000000f00 */
[----:B------:R-:W-:Y:S01]  /*99c0*/  ULDC.64 UR4, c[0x4][0x68] ;  /* 0x01001a0000047ab9 */ /* 0x000fe20000000a00 */
[----:B------:R-:W-:Y:S01]  /*99d0*/  ULDC.64 UR6, c[0x4][0x8] ;  /* 0x0100020000067ab9 */ /* 0x000fe20000000a00 */
[----:B------:R-:W-:Y:S01]  /*99e0*/  IMAD.U32 R4, RZ, RZ, UR4 ;  /* 0x00000004ff047e24 */ /* 0x000fe2000f8e00ff */
[----:B--2-4-:R1:W2:Y:S01]  /*99f0*/  LDC.64 R2, c[0x4][R0] ;  /* 0x0100000000027b82 */ /* 0x0142a20000000a00 */
[----:B------:R-:W-:Y:S01]  /*9a00*/  IMAD.U32 R5, RZ, RZ, UR5 ;  /* 0x00000005ff057e24 */ /* 0x000fe2000f8e00ff */
[----:B------:R-:W-:Y:S01]  /*9a10*/  ULDC.64 UR4, c[0x4][0x70] ;  /* 0x01001c0000047ab9 */ /* 0x000fe20000000a00 */
[----:B------:R-:W-:Y:S01]  /*9a20*/  IMAD.U32 R10, RZ, RZ, UR6 ;  /* 0x00000006ff0a7e24 */ /* 0x000fe2000f8e00ff */
[----:B------:R-:W-:Y:S01]  /*9a30*/  MOV R6, UR4 ;  /* 0x0000000400067c02 */ /* 0x000fe20008000f00 */
[----:B------:R-:W-:Y:S01]  /*9a40*/  IMAD.U32 R7, RZ, RZ, UR5 ;  /* 0x00000005ff077e24 */ /* 0x000fe2000f8e00ff */
[----:B------:R-:W-:Y:S01]  /*9a50*/  MOV R11, UR7 ;  /* 0x00000007000b7c02 */ /* 0x000fe20008000f00 */
[----:B------:R-:W-:Y:S01]  /*9a60*/  IMAD.MOV.U32 R8, RZ, RZ, 0x70 ;  /* 0x00000070ff087424 */ /* 0x000fe200078e00ff */
[----:B------:R-:W-:Y:S01]  /*9a70*/  MOV R13, RZ ;  /* 0x000000ff000d7202 */ /* 0x000fe20000000f00 */
[----:B-1----:R-:W-:-:S07]  /*9a80*/  IMAD.MOV.U32 R12, RZ, RZ, 0x1 ;  /* 0x00000001ff0c7424 */ /* 0x002fce00078e00ff */
[----:B------:R-:W-:-:S07]  /*9a90*/  LEPC R20, `(.L_x_62) ;  /* 0x000000001014794e */ /* 0x000fce0000000000 */
[----:B--2---:R-:W-:Y:S05]  /*9aa0*/  CALL.ABS.NOINC R2 ;  /* 0x0000000002007343 */ /* 0x004fea0003c00000 */
.L_x_62:
[----:B------:R-:W-:Y:S02]  /*9ab0*/  IMAD.U32 R19, RZ, RZ, UR37 ;  /* 0x00000025ff137e24 */ /* 0x000fe4000f8e00ff */
[----:B------:R-:W-:-:S04]  /*9ac0*/  IMAD.U32 R0, RZ, RZ, UR36 ;  /* 0x00000024ff007e24 */ /* 0x000fc8000f8e00ff */
[----:B------:R-:W-:-:S05]  /*9ad0*/  IMAD R19, R0, 0x900, R19 ;  /* 0x0000090000137824 */ /* 0x000fca00078e0213 */
[----:B------:R-:W-:-:S04]  /*9ae0*/  IADD3 R0, R19, -0x900, RZ ;  /* 0xfffff70013007810 */ /* 0x000fc80007ffe0ff */
        /* <DEDUP_REMOVED lines=18> */
.L_x_63:
[----:B------:R-:W1:Y:S01]  /*9c10*/  S2R R4, SR_TID.X ;  /* 0x0000000000047919 */ /* 0x000e620000002100 */
[----:B------:R-:W-:Y:S01]  /*9c20*/  ULDC.64 UR4, c[0x0][0x730] ;  /* 0x0001cc0000047ab9 */ /* 0x000fe20000000a00 */
[----:B------:R-:W-:Y:S01]  /*9c30*/  IADD3 R16, R16, 0x1f, RZ ;  /* 0x0000001f10107810 */ /* 0x000fe20007ffe0ff */
[----:B------:R-:W-:Y:S01]  /*9c40*/  IMAD R5, R17, 0x10, R18 ;  /* 0x0000001011057824 */ /* 0x000fe200078e0212 */
[----:B------:R-:W-:-:S04]  /*9c50*/  ISETP.NE.U32.AND P0, PT, RZ, UR4, PT ;  /* 0x00000004ff007c0c */ /* 0x000fc8000bf05070 */
[----:B------:R-:W-:-:S13]  /*9c60*/  ISETP.NE.AND.EX P0, PT, RZ, UR5, PT, P0 ;  /* 0x00000005ff007c0c */ /* 0x000fda000bf05300 */
[----:B------:R-:W3:Y:S01]  /*9c70*/  @P0 LDC R22, c[0x0][0x720] ;  /* 0x0001c800ff160b82 */ /* 0x000ee20000000800 */
[----:B------:R-:W-:Y:S01]  /*9c80*/  ISETP.GT.U32.AND P0, PT, R16, 0x3e, PT ;  /* 0x0000003e1000780c */ /* 0x000fe20003f04070 */
[----:B-1----:R-:W-:Y:S01]  /*9c90*/  IMAD.SHL.U32 R0, R4, 0x10, RZ ;  /* 0x0000001004007824 */ /* 0x002fe200078e00ff */
[----:B--2-4-:R-:W-:-:S04]  /*9ca0*/  SHF.R.U32.HI R3, RZ, 0x1, R4 ;  /* 0x00000001ff037819 */ /* 0x014fc80000011604 */
[C---:B------:R-:W-:Y:S02]  /*9cb0*/  LOP3.LUT R2, R0.reuse, 0x40, RZ, 0xc0, !PT ;  /* 0x0000004000027812 */ /* 0x040fe400078ec0ff */
[----:B------:R-:W-:Y:S02]  /*9cc0*/  LOP3.LUT R0, R0, 0x80, RZ, 0xc0, !PT ;  /* 0x0000008000007812 */ /* 0x000fe400078ec0ff */
[----:B------:R-:W-:Y:S01]  /*9cd0*/  LOP3.LUT R2, R2, 0x8, R3, 0xf8, !PT ;  /* 0x0000000802027812 */ /* 0x000fe200078ef803 */
[----:B------:R-:W-:Y:S02]  /*9ce0*/  IMAD.SHL.U32 R3, R4, 0x2, RZ ;  /* 0x0000000204037824 */ /* 0x000fe400078e00ff */
[----:B------:R-:W-:Y:S02]  /*9cf0*/  IMAD.U32 R5, R5, 0x10, R0 ;  /* 0x0000001005057824 */ /* 0x000fe400078e0000 */
[-C--:B---3--:R-:W-:Y:S01]  /*9d00*/  FMUL R0, R23, R22.reuse ;  /* 0x0000001617007220 */ /* 0x088fe20000400000 */
[-C--:B------:R-:W-:Y:S01]  /*9d10*/  FMUL R4, R27, R22.reuse ;  /* 0x000000161b047220 */ /* 0x080fe20000400000 */
[----:B------:R-:W-:Y:S01]  /*9d20*/  LOP3.LUT R2, R2, 0x8, R3, 0x78, !PT ;  /* 0x0000000802027812 */ /* 0x000fe200078e7803 */
[-C--:B------:R-:W-:Y:S01]  /*9d30*/  FMUL R3, R89, R22.reuse ;  /* 0x0000001659037220 */ /* 0x080fe20000400000 */
[-C--:B------:R-:W-:Y:S01]  /*9d40*/  FMUL R7, R91, R22.reuse ;  /* 0x000000165b077220 */ /* 0x080fe20000400000 */
[-C--:B------:R-:W-:Y:S01]  /*9d50*/  FMUL R6, R25, R22.reuse ;  /* 0x0000001619067220 */ /* 0x080fe20000400000 */
[-C--:B------:R-:W-:Y:S01]  /*9d60*/  FMUL R9, R93, R22.reuse ;  /* 0x000000165d097220 */ /* 0x080fe20000400000 */
[-C--:B------:R-:W-:Y:S01]  /*9d70*/  FMUL R8, R29, R22.reuse ;  /* 0x000000161d087220 */ /* 0x080fe20000400000 */
[----:B------:R-:W-:Y:S01]  /*9d80*/  FMUL R11, R95, R22 ;  /* 0x000000165f0b7220 */ /* 0x000fe20000400000 */
[----:B------:R-:W-:-:S02]  /*9d90*/  IADD3 R2, R2, R5, RZ ;  /* 0x0000000502027210 */ /* 0x000fc40007ffe0ff */
[----:B------:R-:W-:Y:S02]  /*9da0*/  F2FP.BF16.F32.PACK_AB R12, R3, R0 ;  /* 0x00000000030c723e */ /* 0x000fe400000010ff */
[----:B------:R-:W-:Y:S02]  /*9db0*/  F2FP.BF16.F32.PACK_AB R13, R7, R4 ;  /* 0x00000004070d723e */ /* 0x000fe400000010ff */
[----:B------:R-:W-:Y:S02]  /*9dc0*/  F2FP.BF16.F32.PACK_AB R14, R9, R6 ;  /* 0x00000006090e723e */ /* 0x000fe400000010ff */
[----:B------:R-:W-:Y:S01]  /*9dd0*/  F2FP.BF16.F32.PACK_AB R15, R11, R8 ;  /* 0x000000080b0f723e */ /* 0x000fe200000010ff */
[----:B------:R-:W-:Y:S06]  /*9de0*/  @P0 BRA `(.L_x_64) ;  /* 0x0000000000040947 */ /* 0x000fec0003800000 */
[----:B------:R-:W-:-:S04]  /*9df0*/  DEPBAR.LE SB0, 0x0 ;  /* 0x000080000000791a */ /* 0x000fc80000000000 */
.L_x_64:
[----:B------:R-:W-:Y:S05]  /*9e00*/  WARPSYNC.ALL ;  /* 0x0000000000007948 */ /* 0x000fea0003800000 */
[----:B------:R-:W-:Y:S01]  /*9e10*/  BAR.SYNC.DEFER_BLOCKING 0x1, 0x80 ;  /* 0x0042000000007b1d */ /* 0x000fe20000010000 */
[----:B------:R-:W-:-:S05]  /*9e20*/  IMAD R2, R2, 0x2, R19 ;  /* 0x0000000202027824 */ /* 0x000fca00078e0213 */
[----:B------:R-:W-:Y:S01]  /*9e30*/  BSSY B0, `(.L_x_65) ;  /* 0x0000014000007945 */ /* 0x000fe20003800000 */
[----:B------:R1:W-:Y:S01]  /*9e40*/  STSM.16.M88.4 [R2+-0x900], R12 ;  /* 0xfff7000c02007844 */ /* 0x0003e20000000200 */
[----:B------:R-:W-:Y:S01]  /*9e50*/  @!PT LDS RZ, [RZ] ;  /* 0x00000000fffff984 */ /* 0x000fe20000000800 */
[----:B------:R-:W-:Y:S01]  /*9e60*/  @!PT LDS RZ, [RZ] ;  /* 0x00000000fffff984 */ /* 0x000fe20000000800 */
[----:B------:R-:W-:Y:S01]  /*9e70*/  @!PT LDS RZ, [RZ] ;  /* 0x00000000fffff984 */ /* 0x000fe20000000800 */
[----:B------:R-:W-:Y:S01]  /*9e80*/  @!PT LDS RZ, [RZ] ;  /* 0x00000000fffff984 */ /* 0x000fe20000000800 */
[----:B------:R2:W-:Y:S06]  /*9e90*/  MEMBAR.ALL.CTA ;  /* 0x0000000000007992 */ /* 0x0005ec0000008000 */
[----:B--2---:R-:W2:Y:S02]  /*9ea0*/  FENCE.VIEW.ASYNC.S ;  /* 0x00000000000073c6 */ /* 0x004ea40000000000 */
[----:B--2---:R-:W-:Y:S06]  /*9eb0*/  BAR.SYNC.DEFER_BLOCKING 0x1, 0x80 ;  /* 0x0042000000007b1d */ /* 0x004fec0000010000 */
[----:B------:R-:W-:Y:S05]  /*9ec0*/  @P0 BRA `(.L_x_66) ;  /* 0x0000000000280947 */ /* 0x000fea0003800000 */
[----:B------:R-:W-:Y:S01]  /*9ed0*/  S2UR UR44, SR_CTAID.Z ;  /* 0x00000000002c79c3 */ /* 0x000fe20000002700 */
[----:B------:R-:W-:Y:S01]  /*9ee0*/  R2UR UR40, R19 ;  /* 0x00000000132872ca */ /* 0x000fe200000e0000 */
[----:B------:R-:W-:Y:S01]  /*9ef0*/  ULDC.64 UR4, c[0x0][0x198] ;  /* 0x0000660000047ab9 */ /* 0x000fe20000000a00 */
[----:B------:R-:W-:Y:S01]  /*9f00*/  UMOV UR41, URZ ;  /* 0x0000003f00297c82 */ /* 0x000fe20008000000 */
[----:B------:R-:W-:-:S04]  /*9f10*/  UIADD3 UR4, UP0, UR4, 0x670, URZ ;  /* 0x0000067004047890 */ /* 0x000fc8000ff1e03f */
[----:B------:R-:W2:Y:S01]  /*9f20*/  S2UR UR43, SR_CTAID.Y ;  /* 0x00000000002b79c3 */ /* 0x000ea20000002600 */
[----:B------:R-:W-:-:S05]  /*9f30*/  UIADD3.X UR5, URZ, UR5, URZ, UP0, !UPT ;  /* 0x000000053f057290 */ /* 0x000fca00087fe43f */
[----:B------:R-:W-:-:S09]  /*9f40*/  UIADD3 UR40, UR40, -0x900, URZ ;  /* 0xfffff70028287890 */ /* 0x000fd2000fffe03f */
[----:B--2---:R2:W-:Y:S02]  /*9f50*/  UTMASTG.4D [UR40], [UR4] ;  /* 0x00000028040073b5 */ /* 0x0045e40008018000 */
[----:B--2---:R0:W-:Y:S02]  /*9f60*/  UTMACMDFLUSH ;  /* 0x00000000000079b7 */ /* 0x0041e40000000000 */
.L_x_66:
[----:B------:R-:W-:Y:S05]  /*9f70*/  BSYNC B0 ;  /* 0x0000000000007941 */ /* 0x000fea0003800000 */
.L_x_65:
[----:B------:R-:W-:Y:S01]  /*9f80*/  UIADD3 UR36, UR36, -0x1, URZ ;  /* 0xffffffff24247890 */ /* 0x000fe2000fffe03f */
[----:B------:R-:W-:-:S04]  /*9f90*/  DEPBAR.LE SB0, 0x0 ;  /* 0x000080000000791a */ /* 0x000fc80000000000 */
[----:B------:R-:W-:-:S04]  /*9fa0*/  USHF.L.U32 UR4, UR36, 0x3, URZ ;  /* 0x0000000324047899 */ /* 0x000fc8000800063f */
[----:B------:R-:W-:-:S04]  /*9fb0*/  ULOP3.LUT UR4, UR4, 0x8, URZ, 0xe2, !UPT ;  /* 0x0000000804047892 */ /* 0x000fc8000f8ee23f */
[----:B------:R-:W-:-:S06]  /*9fc0*/  ULOP3.LUT UR4, UR4, 0x18, URZ, 0x3c, !UPT ;  /* 0x0000001804047892 */ /* 0x000fcc000f8e3c3f */
[----:B------:R-:W-:-:S04]  /*9fd0*/  IMAD.U32 R0, RZ, RZ, UR4 ;  /* 0x00000004ff007e24 */ /* 0x000fc8000f8e00ff */
[----:B------:R-:W-:Y:S01]  /*9fe0*/  SYNCS.ARRIVE.TRANS64.A1T0 RZ, [R0+UR37+0x6090], RZ ;  /* 0x006090ff00ff79a7 */ /* 0x000fe20008100025 */
[----:B------:R-:W-:Y:S05]  /*9ff0*/  EXIT ;  /* 0x000000000000794d */ /* 0x000fea0003800000 */
.L_x_6:
[----:B------:R-:W-:-:S08]  /*a000*/  UISETP.NE.AND UP0, UPT, UR10, 0x1, UPT ;  /* 0x000000010a00788c */ /* 0x000fd0000bf05270 */
[----:B------:R-:W1:-:S00]  /*a010*/  USETMAXREG.DEALLOC.CTAPOOL 0x18 ;  /* 0x00000018000079c8 */ /* 0x000e4000080e0500 */
[----:B------:R-:W-:-:S13]  /*a020*/  PLOP3.LUT P0, PT, PT, PT, UP0, 0x80, 0x0 ;  /* 0x000000000000781c */ /* 0x000fda0003f0f008 */
[----:B------:R-:W-:Y:S05]  /*a030*/  @P0 EXIT ;  /* 0x000000000000094d */ /* 0x000fea0003800000 */
[----:B------:R-:W2:Y:S01]  /*a040*/  S2UR UR11, SR_CTAID.X ;  /* 0x00000000000b79c3 */ /* 0x000ea20000002500 */
[----:B------:R-:W-:Y:S01]  /*a050*/  ELECT P3, URZ, PT ;  /* 0x00000000003f782f */ /* 0x000fe20003860000 */
[----:B------:R-:W-:Y:S01]  /*a060*/  BSSY B0, `(.L_x_67) ;  /* 0x0000029000007945 */ /* 0x000fe20003800000 */
[----:B-1----:R-:W-:Y:S01]  /*a070*/  MOV R2, RZ ;  /* 0x000000ff00027202 */ /* 0x002fe20000000f00 */
[----:B------:R-:W-:Y:S02]  /*a080*/  IMAD.MOV.U32 R8, RZ, RZ, RZ ;  /* 0x000000ffff087224 */ /* 0x000fe400078e00ff */
[----:B------:R-:W-:Y:S02]  /*a090*/  IMAD.MOV.U32 R4, RZ, RZ, RZ ;  /* 0x000000ffff047224 */ /* 0x000fe400078e00ff */
[----:B------:R-:W1:Y:S08]  /*a0a0*/  S2UR UR20, SR_CTAID.Y ;  /* 0x00000000001479c3 */ /* 0x000e700000002600 */
[----:B------:R-:W3:Y:S01]  /*a0b0*/  S2UR UR21, SR_CTAID.Z ;  /* 0x00000000001579c3 */ /* 0x000ee20000002700 */
[----:B--2---:R-:W-:Y:S01]  /*a0c0*/  USHF.L.U32 UR11, UR11, 0x7, URZ ;  /* 0x000000070b0b7899 */ /* 0x004fe2000800063f */
[----:B------:R-:W-:Y:S11]  /*a0d0*/  @!P3 BRA `(.L_x_68) ;  /* 0x000000000084b947 */ /* 0x000ff60003800000 */
[----:B------:R-:W2:Y:S01]  /*a0e0*/  S2R R4, SR_CgaCtaId ;  /* 0x0000000000047919 */ /* 0x000ea20000008800 */
[----:B------:R-:W-:Y:S02]  /*a0f0*/  MOV R3, 0x400 ;  /* 0x0000040000037802 */ /* 0x000fe40000000f00 */
[----:B------:R-:W-:Y:S02]  /*a100*/  MOV R5, 0x1 ;  /* 0x0000000100057802 */ /* 0x000fe40000000f00 */
[----:B--2---:R-:W-:Y:S02]  /*a110*/  LEA R4, R4, R3, 0x18 ;  /* 0x0000000304047211 */ /* 0x004fe400078ec0ff */
[----:B------:R-:W-:-:S04]  /*a120*/  SHF.L.U32 R3, R5, 0x1f, RZ ;  /* 0x0000001f05037819 */ /* 0x000fc800000006ff */
[----:B------:R-:W2:Y:S02]  /*a130*/  SYNCS.PHASECHK.TRANS64.TRYWAIT P0, [R4+URZ+0x6060], R3 ;  /* 0x00606003040075a7 */ /* 0x000ea4000800017f */
[----:B--2---:R-:W-:Y:S05]  /*a140*/  @!P0 BRA `(.L_x_69) ;  /* 0x0000001000908947 */ /* 0x004fea0003800000 */
.L_x_106:
[----:B------:R-:W-:Y:S01]  /*a150*/  ULOP3.LUT UR4, UR6, 0x2, URZ, 0xfc, !UPT ;  /* 0x0000000206047892 */ /* 0x000fe2000f8efc3f */
[----:B--2---:R-:W-:-:S03]  /*a160*/  @P2 IMAD.MOV.U32 R3, RZ, RZ, 0x800 ;  /* 0x00000800ff032424 */ /* 0x004fc600078e00ff */
[----:B------:R-:W-:Y:S01]  /*a170*/  UPRMT UR4, UR4, 0x9910, URZ ;  /* 0x0000991004047896 */ /* 0x000fe2000800003f */
[----:B------:R2:W-:Y:S03]  /*a180*/  @P2 SYNCS.ARRIVE.TRANS64 RZ, [R4+URZ+0x6050], R3 ;  /* 0x0060500304ff29a7 */ /* 0x0005e6000800003f */
[----:B------:R-:W-:-:S06]  /*a190*/  UISETP.NE.AND UP0, UPT, UR4, 0x2, UPT ;  /* 0x000000020400788c */ /* 0x000fcc000bf05270 */
[----:B------:R-:W-:-:S13]  /*a1a0*/  PLOP3.LUT P0, PT, PT, PT, UP0, 0x80, 0x0 ;  /* 0x000000000000781c */ /* 0x000fda0003f0f008 */
[----:B--2---:R-:W-:Y:S05]  /*a1b0*/  @P0 BRA `(.L_x_70) ;  /* 0x0000000000040947 */ /* 0x004fea0003800000 */
[----:B-1-3--:R-:W-:Y:S01]  /*a1c0*/  BPT.TRAP 0x1 ;  /* 0x000000040000795c */ /* 0x00afe20000300000 */
.L_x_70:
[----:B------:R-:W-:-:S04]  /*a1d0*/  LOP3.LUT P0, RZ, R0, 0x1f, RZ, 0xc0, !PT ;  /* 0x0000001f00ff7812 */ /* 0x000fc8000780c0ff */
[----:B------:R-:W-:-:S13]  /*a1e0*/  PLOP3.LUT P0, PT, P0, P2, PT, 0x2a, 0x0 ;  /* 0x000000000000781c */ /* 0x000fda0000704572 */
[----:B------:R-:W-:Y:S05]  /*a1f0*/  @P0 BRA `(.L_x_71) ;  /* 0x0000000000040947 */ /* 0x000fea0003800000 */
[----:B-1-3--:R-:W-:Y:S01]  /*a200*/  BPT.TRAP 0x1 ;  /* 0x000000040000795c */ /* 0x00afe20000300000 */
.L_x_71:
[----:B------:R-:W-:Y:S01]  /*a210*/  R2UR UR8, R4 ;  /* 0x00000000040872ca */ /* 0x000fe200000e0000 */
[----:B------:R-:W-:Y:S01]  /*a220*/  ULDC.64 UR4, c[0x0][0x198] ;  /* 0x0000660000047ab9 */ /* 0x000fe20000000a00 */
[----:B------:R-:W-:Y:S01]  /*a230*/  UMOV UR14, 0x0 ;  /* 0x00000000000e7882 */ /* 0x000fe20000000000 */
[----:B------:R-:W-:Y:S01]  /*a240*/  UIADD3 UR4, UP0, UR4, 0xf0, URZ ;  /* 0x000000f004047890 */ /* 0x000fe2000ff1e03f */
[----:B------:R-:W-:Y:S01]  /*a250*/  IMAD.MOV.U32 R4, RZ, RZ, 0x1 ;  /* 0x00000001ff047424 */ /* 0x000fe200078e00ff */
[----:B------:R-:W-:Y:S01]  /*a260*/  UMOV UR15, 0x10000000 ;  /* 0x10000000000f7882 */ /* 0x000fe20000000000 */
[----:B------:R-:W-:Y:S01]  /*a270*/  UMOV UR10, URZ ;  /* 0x0000003f000a7c82 */ /* 0x000fe20008000000 */
[----:B------:R-:W-:Y:S01]  /*a280*/  UIADD3.X UR5, URZ, UR5, URZ, UP0, !UPT ;  /* 0x000000053f057290 */ /* 0x000fe200087fe43f */
[----:B------:R-:W-:Y:S01]  /*a290*/  MOV R8, 0x40 ;  /* 0x0000004000087802 */ /* 0x000fe20000000f00 */
[----:B-1----:R-:W-:Y:S01]  /*a2a0*/  UMOV UR12, UR20 ;  /* 0x00000014000c7c82 */ /* 0x002fe20008000000 */
[----:B---3--:R-:W-:-:S03]  /*a2b0*/  UMOV UR13, UR21 ;  /* 0x00000015000d7c82 */ /* 0x008fc60008000000 */
[----:B------:R-:W-:-:S09]  /*a2c0*/  UIADD3 UR9, UR8, 0x6050, URZ ;  /* 0x0000605008097890 */ /* 0x000fd2000fffe03f */
[----:B------:R2:W-:Y:S02]  /*a2d0*/  UTMALDG.4D [UR8], [UR4], desc[UR14] ;  /* 0x00000e08040075b4 */ /* 0x0005e40008019000 */
[----:B--2---:R-:W-:Y:S01]  /*a2e0*/  NOP ;  /* 0x0000000000007918 */ /* 0x004fe20000000000 */
.L_x_68:
[----:B-1-3--:R-:W-:Y:S05]  /*a2f0*/  BSYNC B0 ;  /* 0x0000000000007941 */ /* 0x00afea0003800000 */
.L_x_67:
[----:B------:R-:W1:Y:S01]  /*a300*/  LDC R3, c[0x0][0x28c] ;  /* 0x0000a300ff037b82 */ /* 0x000e620000000800 */
[----:B------:R-:W-:Y:S01]  /*a310*/  BSSY B0, `(.L_x_72) ;  /* 0x0000023000007945 */ /* 0x000fe20003800000 */
[----:B-1----:R-:W-:-:S13]  /*a320*/  ISETP.GT.AND P4, PT, R3, RZ, P3 ;  /* 0x000000ff0300720c */ /* 0x002fda0001f84270 */
[----:B------:R-:W-:Y:S05]  /*a330*/  @!P4 BRA `(.L_x_73) ;  /* 0x000000000080c947 */ /* 0x000fea0003800000 */
[----:B------:R-:W1:Y:S01]  /*a340*/  S2R R5, SR_CgaCtaId ;  /* 0x0000000000057919 */ /* 0x000e620000008800 */
[----:B------:R-:W-:-:S04]  /*a350*/  MOV R2, 0x400 ;  /* 0x0000040000027802 */ /* 0x000fc80000000f00 */
[----:B-1----:R-:W-:Y:S01]  /*a360*/  LEA R5, R5, R2, 0x18 ;  /* 0x0000000205057211 */ /* 0x002fe200078ec0ff */
[----:B------:R-:W-:-:S05]  /*a370*/  IMAD.MOV.U32 R2, RZ, RZ, 0x1 ;  /* 0x00000001ff027424 */ /* 0x000fca00078e00ff */
[----:B------:R-:W-:-:S04]  /*a380*/  SHF.L.U32 R2, R2, 0x1f, RZ ;  /* 0x0000001f02027819 */ /* 0x000fc800000006ff */
[----:B------:R-:W1:Y:S02]  /*a390*/  SYNCS.PHASECHK.TRANS64.TRYWAIT P0, [R5+URZ+0x6028], R2 ;  /* 0x00602802050075a7 */ /* 0x000e64000800017f */
[----:B-1----:R-:W-:Y:S05]  /*a3a0*/  @!P0 BRA `(.L_x_74) ;  /* 0x00000010000c8947 */ /* 0x002fea0003800000 */
.L_x_107:
[----:B------:R-:W-:Y:S01]  /*a3b0*/  ULOP3.LUT UR4, UR6, 0x2, URZ, 0xfc, !UPT ;  /* 0x0000000206047892 */ /* 0x000fe2000f8efc3f */
[----:B-1----:R-:W-:-:S03]  /*a3c0*/  @P2 IMAD.MOV.U32 R2, RZ, RZ, 0x1000 ;  /* 0x00001000ff022424 */ /* 0x002fc600078e00ff */
[----:B------:R-:W-:Y:S01]  /*a3d0*/  UPRMT UR4, UR4, 0x9910, URZ ;  /* 0x0000991004047896 */ /* 0x000fe2000800003f */
[----:B------:R1:W-:Y:S03]  /*a3e0*/  @P2 SYNCS.ARRIVE.TRANS64 RZ, [R5+URZ+0x6000], R2 ;  /* 0x0060000205ff29a7 */ /* 0x0003e6000800003f */
[----:B------:R-:W-:-:S06]  /*a3f0*/  UISETP.NE.AND UP0, UPT, UR4, 0x2, UPT ;  /* 0x000000020400788c */ /* 0x000fcc000bf05270 */
[----:B------:R-:W-:-:S13]  /*a400*/  PLOP3.LUT P0, PT, PT, PT, UP0, 0x80, 0x0 ;  /* 0x000000000000781c */ /* 0x000fda0003f0f008 */
[----:B-1----:R-:W-:Y:S05]  /*a410*/  @P0 BRA `(.L_x_75) ;  /* 0x0000000000040947 */ /* 0x002fea0003800000 */
[----:B------:R-:W-:Y:S01]  /*a420*/  BPT.TRAP 0x1 ;  /* 0x000000040000795c */ /* 0x000fe20000300000 */
.L_x_75:
[----:B------:R-:W-:-:S04]  /*a430*/  LOP3.LUT P0, RZ, R0, 0x1f, RZ, 0xc0, !PT ;  /* 0x0000001f00ff7812 */ /* 0x000fc8000780c0ff */
[----:B------:R-:W-:-:S13]  /*a440*/  PLOP3.LUT P0, PT, P0, P2, PT, 0x2a, 0x0 ;  /* 0x000000000000781c */ /* 0x000fda0000704572 */
[----:B------:R-:W-:Y:S05]  /*a450*/  @P0 BRA `(.L_x_76) ;  /* 0x0000000000040947 */ /* 0x000fea0003800000 */
[----:B------:R-:W-:Y:S01]  /*a460*/  BPT.TRAP 0x1 ;  /* 0x000000040000795c */ /* 0x000fe20000300000 */
.L_x_76:
[----:B------:R-:W-:Y:S01]  /*a470*/  R2UR UR17, R5 ;  /* 0x00000000051172ca */ /* 0x000fe200000e0000 */
[----:B------:R-:W-:Y:S01]  /*a480*/  ULDC.64 UR4, c[0x0][0x198] ;  /* 0x0000660000047ab9 */ /* 0x000fe20000000a00 */
[----:B------:R-:W-:Y:S01]  /*a490*/  UMOV UR8, 0x0 ;  /* 0x0000000000087882 */ /* 0x000fe20000000000 */
[----:B------:R-:W-:Y:S01]  /*a4a0*/  UIADD3 UR4, UP0, UR4, 0x1f0, URZ ;  /* 0x000001f004047890 */ /* 0x000fe2000ff1e03f */
[----:B------:R-:W-:Y:S01]  /*a4b0*/  MOV R2, 0x1 ;  /* 0x0000000100027802 */ /* 0x000fe20000000f00 */
[----:B------:R-:W-:Y:S01]  /*a4c0*/  UMOV UR9, 0x10000000 ;  /* 0x1000000000097882 */ /* 0x000fe20000000000 */
[----:B------:R-:W-:Y:S01]  /*a4d0*/  UMOV UR18, URZ ;  /* 0x0000003f00127c82 */ /* 0x000fe20008000000 */
[----:B------:R-:W-:Y:S01]  /*a4e0*/  UIADD3.X UR5, URZ, UR5, URZ, UP0, !UPT ;  /* 0x000000053f057290 */ /* 0x000fe200087fe43f */
[----:B------:R-:W-:-:S05]  /*a4f0*/  UMOV UR19, URZ ;  /* 0x0000003f00137c82 */ /* 0x000fca0008000000 */
[----:B------:R-:W-:Y:S02]  /*a500*/  UIADD3 UR16, UR17, 0x1000, URZ ;  /* 0x0000100011107890 */ /* 0x000fe4000fffe03f */
[----:B------:R-:W-:-:S09]  /*a510*/  UIADD3 UR17, UR17, 0x6000, URZ ;  /* 0x0000600011117890 */ /* 0x000fd2000fffe03f */
[----:B------:R1:W-:Y:S02]  /*a520*/  UTMALDG.4D [UR16], [UR4], desc[UR8] ;  /* 0x00000810040075b4 */ /* 0x0003e40008019000 */
[----:B-1----:R-:W-:Y:S01]  /*a530*/  NOP ;  /* 0x0000000000007918 */ /* 0x002fe20000000000 */
.L_x_73:
[----:B------:R-:W-:Y:S05]  /*a540*/  BSYNC B0 ;  /* 0x0000000000007941 */ /* 0x000fea0003800000 */
.L_x_72:
[----:B------:R-:W-:Y:S04]  /*a550*/  BSSY B0, `(.L_x_77) ;  /* 0x0000025000007945 */ /* 0x000fe80003800000 */
[----:B------:R-:W-:Y:S05]  /*a560*/  @!P3 BRA `(.L_x_78) ;  /* 0x00000000008cb947 */ /* 0x000fea0003800000 */
[----:B------:R-:W1:Y:S01]  /*a570*/  S2R R6, SR_CgaCtaId ;  /* 0x0000000000067919 */ /* 0x000e620000008800 */
[----:B------:R-:W-:-:S04]  /*a580*/  MOV R5, 0x400 ;  /* 0x0000040000057802 */ /* 0x000fc80000000f00 */
[----:B-1----:R-:W-:Y:S01]  /*a590*/  LEA R7, R6, R5, 0x18 ;  /* 0x0000000506077211 */ /* 0x002fe200078ec0ff */
[----:B------:R-:W-:-:S04]  /*a5a0*/  IMAD.MOV.U32 R6, RZ, RZ, 0x1 ;  /* 0x00000001ff067424 */ /* 0x000fc800078e00ff */
[----:B------:R-:W-:Y:S01]  /*a5b0*/  IMAD R5, R4, 0x8, R7 ;  /* 0x0000000804057824 */ /* 0x000fe200078e0207 */
[----:B------:R-:W-:-:S04]  /*a5c0*/  SHF.L.U32 R6, R6, 0x1f, RZ ;  /* 0x0000001f06067819 */ /* 0x000fc800000006ff */
[----:B------:R-:W1:Y:S02]  /*a5d0*/  SYNCS.PHASECHK.TRANS64.TRYWAIT P0, [R5+URZ+0x6060], R6 ;  /* 0x00606006050075a7 */ /* 0x000e64000800017f */
[----:B-1----:R-:W-:Y:S05]  /*a5e0*/  @!P0 BRA `(.L_x_79) ;  /* 0x0000000c00908947 */ /* 0x002fea0003800000 */
.L_x_108:
[----:B------:R-:W-:Y:S01]  /*a5f0*/  ULOP3.LUT UR4, UR6, 0x2, URZ, 0xfc, !UPT ;  /* 0x0000000206047892 */ /* 0x000fe2000f8efc3f */
[----:B-1----:R-:W-:-:S03]  /*a600*/  @P2 MOV R6, 0x800 ;  /* 0x0000080000062802 */ /* 0x002fc60000000f00 */
[----:B------:R-:W-:Y:S01]  /*a610*/  UPRMT UR4, UR4, 0x9910, URZ ;  /* 0x0000991004047896 */ /* 0x000fe2000800003f */
[----:B------:R1:W-:Y:S03]  /*a620*/  @P2 SYNCS.ARRIVE.TRANS64 RZ, [R5+URZ+0x6050], R6 ;  /* 0x0060500605ff29a7 */ /* 0x0003e6000800003f */
[----:B------:R-:W-:-:S06]  /*a630*/  UISETP.NE.AND UP0, UPT, UR4, 0x2, UPT ;  /* 0x000000020400788c */ /* 0x000fcc000bf05270 */
[----:B------:R-:W-:-:S13]  /*a640*/  PLOP3.LUT P0, PT, PT, PT, UP0, 0x80, 0x0 ;  /* 0x000000000000781c */ /* 0x000fda0003f0f008 */
[----:B-1----:R-:W-:Y:S05]  /*a650*/  @P0 BRA `(.L_x_80) ;  /* 0x0000000000040947 */ /* 0x002fea0003800000 */
[----:B------:R-:W-:Y:S01]  /*a660*/  BPT.TRAP 0x1 ;  /* 0x000000040000795c */ /* 0x000fe20000300000 */
.L_x_80:
[----:B------:R-:W-:-:S04]  /*a670*/  LOP3.LUT P0, RZ, R0, 0x1f, RZ, 0xc0, !PT ;  /* 0x0000001f00ff7812 */ /* 0x000fc8000780c0ff */
[----:B------:R-:W-:-:S13]  /*a680*/  PLOP3.LUT P0, PT, P0, P2, PT, 0x2a, 0x0 ;  /* 0x000000000000781c */ /* 0x000fda0000704572 */
[----:B------:R-:W-:Y:S05]  /*a690*/  @P0 BRA `(.L_x_81) ;  /* 0x0000000000040947 */ /* 0x000fea0003800000 */
[----:B------:R-:W-:Y:S01]  /*a6a0*/  BPT.TRAP 0x1 ;  /* 0x000000040000795c */ /* 0x000fe20000300000 */
.L_x_81:
[----:B------:R-:W-:Y:S01]  /*a6b0*/  R2UR UR16, R4 ;  /* 0x00000000041072ca */ /* 0x000fe200000e0000 */
[----:B------:R-:W-:Y:S01]  /*a6c0*/  ULDC.64 UR8, c[0x0][0x198] ;  /* 0x0000660000087ab9 */ /* 0x000fe20000000a00 */
[----:B------:R-:W-:Y:S01]  /*a6d0*/  R2UR UR4, R7 ;  /* 0x00000000070472ca */ /* 0x000fe200000e0000 */
[----:B------:R-:W-:Y:S01]  /*a6e0*/  UIADD3 UR8, UP0, UR8, 0xf0, URZ ;  /* 0x000000f008087890 */ /* 0x000fe2000ff1e03f */
[----:B------:R-:W-:Y:S01]  /*a6f0*/  R2UR UR19, R8 ;  /* 0x00000000081372ca */ /* 0x000fe200000e0000 */
[----:B------:R-:W-:Y:S01]  /*a700*/  UMOV UR5, 0x10000000 ;  /* 0x1000000000057882 */ /* 0x000fe20000000000 */
[----:B------:R-:W-:Y:S01]  /*a710*/  R2UR UR17, R5 ;  /* 0x00000000051172ca */ /* 0x000fe200000e0000 */
[----:B------:R-:W-:Y:S01]  /*a720*/  UIADD3.X UR9, URZ, UR9, URZ, UP0, !UPT ;  /* 0x000000093f097290 */ /* 0x000fe200087fe43f */
[----:B------:R-:W-:-:S07]  /*a730*/  UMOV UR18, URZ ;  /* 0x0000003f00127c82 */ /* 0x000fce0008000000 */
[----:B------:R-:W-:Y:S02]  /*a740*/  ULEA UR16, UR16, UR4, 0xb ;  /* 0x0000000410107291 */ /* 0x000fe4000f8e583f */
[----:B------:R-:W-:Y:S02]  /*a750*/  UIADD3 UR19, UR11, UR19, URZ ;  /* 0x000000130b137290 */ /* 0x000fe4000fffe03f */
[----:B------:R-:W-:Y:S01]  /*a760*/  UIADD3 UR17, UR17, 0x6050, URZ ;  /* 0x0000605011117890 */ /* 0x000fe2000fffe03f */
[----:B------:R-:W-:-:S08]  /*a770*/  UMOV UR4, 0x0 ;  /* 0x0000000000047882 */ /* 0x000fd00000000000 */
[----:B------:R1:W-:Y:S02]  /*a780*/  UTMALDG.4D [UR16], [UR8], desc[UR4] ;  /* 0x00000410080075b4 */ /* 0x0003e40008019000 */
[----:B-1----:R-:W-:Y:S01]  /*a790*/  NOP ;  /* 0x0000000000007918 */ /* 0x002fe20000000000 */
.L_x_78:
[----:B------:R-:W-:Y:S05]  /*a7a0*/  BSYNC B0 ;  /* 0x0000000000007941 */ /* 0x000fea0003800000 */
.L_x_77:
[----:B------:R-:W-:Y:S01]  /*a7b0*/  BSSY B0, `(.L_x_82) ;  /* 0x0000027000007945 */ /* 0x000fe20003800000 */
[----:B------:R-:W-:-:S03]  /*a7c0*/  IMAD.MOV.U32 R8, RZ, RZ, RZ ;  /* 0x000000ffff087224 */ /* 0x000fc600078e00ff */
[----:B------:R-:W-:Y:S05]  /*a7d0*/  @!P4 BRA `(.L_x_83) ;  /* 0x000000000090c947 */ /* 0x000fea0003800000 */
[----:B------:R-:W1:Y:S01]  /*a7e0*/  S2R R5, SR_CgaCtaId ;  /* 0x0000000000057919 */ /* 0x000e620000008800 */
[----:B------:R-:W-:Y:S01]  /*a7f0*/  MOV R4, 0x400 ;  /* 0x0000040000047802 */ /* 0x000fe20000000f00 */
[----:B------:R-:W-:-:S05]  /*a800*/  IMAD.MOV.U32 R7, RZ, RZ, 0x1 ;  /* 0x00000001ff077424 */ /* 0x000fca00078e00ff */
[----:B------:R-:W-:Y:S02]  /*a810*/  SHF.L.U32 R7, R7, 0x1f, RZ ;  /* 0x0000001f07077819 */ /* 0x000fe400000006ff */
[----:B-1----:R-:W-:-:S04]  /*a820*/  LEA R5, R5, R4, 0x18 ;  /* 0x0000000405057211 */ /* 0x002fc800078ec0ff */
[----:B------:R-:W-:-:S04]  /*a830*/  LEA R4, R2, R5, 0x3 ;  /* 0x0000000502047211 */ /* 0x000fc800078e18ff */
[----:B------:R-:W1:Y:S02]  /*a840*/  SYNCS.PHASECHK.TRANS64.TRYWAIT P0, [R4+URZ+0x6028], R7 ;  /* 0x00602807040075a7 */ /* 0x000e64000800017f */
[----:B-1----:R-:W-:Y:S05]  /*a850*/  @!P0 BRA `(.L_x_84) ;  /* 0x0000000c00088947 */ /* 0x002fea0003800000 */
.L_x_109:
        /* <DEDUP_REMOVED lines=8> */
.L_x_85:
[----:B------:R-:W-:-:S04]  /*a8e0*/  LOP3.LUT P0, RZ, R0, 0x1f, RZ, 0xc0, !PT ;  /* 0x0000001f00ff7812 */ /* 0x000fc8000780c0ff */
[----:B------:R-:W-:-:S13]  /*a8f0*/  PLOP3.LUT P0, PT, P0, P2, PT, 0x2a, 0x0 ;  /* 0x000000000000781c */ /* 0x000fda0000704572 */
[----:B------:R-:W-:Y:S05]  /*a900*/  @P0 BRA `(.L_x_86) ;  /* 0x0000000000040947 */ /* 0x000fea0003800000 */
[----:B------:R-:W-:Y:S01]  /*a910*/  BPT.TRAP 0x1 ;  /* 0x000000040000795c */ /* 0x000fe20000300000 */
.L_x_86:
[----:B------:R-:W-:Y:S01]  /*a920*/  IMAD R5, R2, 0x1000, R5 ;  /* 0x0000100002057824 */ /* 0x000fe200078e0205 */
[----:B------:R-:W-:Y:S01]  /*a930*/  R2UR UR17, R4 ;  /* 0x00000000041172ca */ /* 0x000fe200000e0000 */
[----:B------:R-:W-:Y:S01]  /*a940*/  ULDC.64 UR4, c[0x0][0x198] ;  /* 0x0000660000047ab9 */ /* 0x000fe20000000a00 */
[----:B------:R-:W-:Y:S01]  /*a950*/  UMOV UR8, 0x0 ;  /* 0x0000000000087882 */ /* 0x000fe20000000000 */
[----:B------:R-:W-:Y:S01]  /*a960*/  UIADD3 UR4, UP0, UR4, 0x2f0, URZ ;  /* 0x000002f004047890 */ /* 0x000fe2000ff1e03f */
[----:B------:R-:W-:Y:S01]  /*a970*/  R2UR UR16, R5 ;  /* 0x00000000051072ca */ /* 0x000fe200000e0000 */
[----:B------:R-:W-:Y:S01]  /*a980*/  UMOV UR9, 0x10000000 ;  /* 0x1000000000097882 */ /* 0x000fe20000000000 */
[----:B------:R-:W-:Y:S01]  /*a990*/  UMOV UR18, URZ ;  /* 0x0000003f00127c82 */ /* 0x000fe20008000000 */
[----:B------:R-:W-:Y:S01]  /*a9a0*/  UIADD3.X UR5, URZ, UR5, URZ, UP0, !UPT ;  /* 0x000000053f057290 */ /* 0x000fe200087fe43f */
[----:B------:R-:W-:Y:S01]  /*a9b0*/  IADD3 R2, R2, 0x1, RZ ;  /* 0x0000000102027810 */ /* 0x000fe20007ffe0ff */
[----:B------:R-:W-:Y:S01]  /*a9c0*/  UMOV UR19, URZ ;  /* 0x0000003f00137c82 */ /* 0x000fe20008000000 */
[----:B------:R-:W-:-:S03]  /*a9d0*/  IMAD.MOV.U32 R8, RZ, RZ, 0x1 ;  /* 0x00000001ff087424 */ /* 0x000fc600078e00ff */
[----:B------:R-:W-:-:S04]  /*a9e0*/  UIADD3 UR17, UR17, 0x6000, URZ ;  /* 0x0000600011117890 */ /* 0x000fc8000fffe03f */
[----:B------:R-:W-:-:S09]  /*a9f0*/  UIADD3 UR16, UR16, 0x1000, URZ ;  /* 0x0000100010107890 */ /* 0x000fd2000fffe03f */
[----:B------:R1:W-:Y:S02]  /*aa00*/  UTMALDG.4D [UR16], [UR4], desc[UR8] ;  /* 0x00000810040075b4 */ /* 0x0003e40008019000 */
[----:B-1----:R-:W-:Y:S01]  /*aa10*/  NOP ;  /* 0x0000000000007918 */ /* 0x002fe20000000000 */
.L_x_83:
[----:B------:R-:W-:Y:S05]  /*aa20*/  BSYNC B0 ;  /* 0x0000000000007941 */ /* 0x000fea0003800000 */
.L_x_82:
[----:B------:R-:W-:-:S13]  /*aa30*/  ISETP.GE.AND P0, PT, R3, 0x81, PT ;  /* 0x000000810300780c */ /* 0x000fda0003f06270 */
[----:B------:R-:W-:Y:S05]  /*aa40*/  @!P0 EXIT ;  /* 0x000000000000894d */ /* 0x000fea0003800000 */
[----:B------:R-:W-:Y:S01]  /*aa50*/  VIADD R3, R3, 0x7f ;  /* 0x0000007f03037836 */ /* 0x000fe20000000000 */
[----:B------:R-:W-:Y:S01]  /*aa60*/  LOP3.LUT P0, RZ, R0, 0x1f, RZ, 0xc0, !PT ;  /* 0x0000001f00ff7812 */ /* 0x000fe2000780c0ff */
[----:B------:R-:W-:Y:S03]  /*aa70*/  BSSY B0, `(.L_x_87) ;  /* 0x000005a000007945 */ /* 0x000fe60003800000 */
[----:B------:R-:W-:Y:S02]  /*aa80*/  SHF.R.S32.HI R0, RZ, 0x1f, R3 ;  /* 0x0000001fff007819 */ /* 0x000fe40000011403 */
[----:B------:R-:W-:Y:S02]  /*aa90*/  PLOP3.LUT P0, PT, P0, P2, PT, 0x2a, 0x0 ;  /* 0x000000000000781c */ /* 0x000fe40000704572 */
[----:B------:R-:W-:Y:S02]  /*aaa0*/  LEA.HI R0, R0, R3, RZ, 0x7 ;  /* 0x0000000300007211 */ /* 0x000fe400078f38ff */
[----:B------:R-:W-:-:S02]  /*aab0*/  MOV R3, UR6 ;  /* 0x0000000600037c02 */ /* 0x000fc40008000f00 */
[----:B------:R-:W-:Y:S02]  /*aac0*/  SHF.R.S32.HI R4, RZ, 0x7, R0 ;  /* 0x00000007ff047819 */ /* 0x000fe40000011400 */
[----:B------:R-:W-:Y:S01]  /*aad0*/  LOP3.LUT R0, R3, 0x2, RZ, 0xfc, !PT ;  /* 0x0000000203007812 */ /* 0x000fe200078efcff */
[----:B------:R-:W-:Y:S02]  /*aae0*/  IMAD.MOV.U32 R3, RZ, RZ, 0x1 ;  /* 0x00000001ff037424 */ /* 0x000fe400078e00ff */
[----:B------:R-:W-:-:S07]  /*aaf0*/  IMAD.SHL.U32 R4, R4, 0x2, RZ ;  /* 0x0000000204047824 */ /* 0x000fce00078e00ff */
.L_x_98:
[----:B------:R-:W-:Y:S04]  /*ab00*/  BSSY B1, `(.L_x_88) ;  /* 0x0000025000017945 */ /* 0x000fe80003800000 */
[----:B------:R-:W-:Y:S05]  /*ab10*/  @!P3 BRA `(.L_x_89) ;  /* 0x00000000008cb947 */ /* 0x000fea0003800000 */
[----:B------:R-:W1:Y:S01]  /*ab20*/  S2R R6, SR_CgaCtaId ;  /* 0x0000000000067919 */ /* 0x000e620000008800 */
[----:B------:R-:W-:-:S04]  /*ab30*/  MOV R5, 0x400 ;  /* 0x0000040000057802 */ /* 0x000fc80000000f00 */
[----:B-1----:R-:W-:Y:S02]  /*ab40*/  LEA R7, R6, R5, 0x18 ;  /* 0x0000000506077211 */ /* 0x002fe400078ec0ff */
[----:B------:R-:W-:Y:S02]  /*ab50*/  SHF.L.U32 R5, R3, 0x1f, RZ ;  /* 0x0000001f03057819 */ /* 0x000fe400000006ff */
[----:B------:R-:W-:-:S04]  /*ab60*/  LEA R6, R2, R7, 0x3 ;  /* 0x0000000702067211 */ /* 0x000fc800078e18ff */
[----:B------:R-:W1:Y:S02]  /*ab70*/  SYNCS.PHASECHK.TRANS64.TRYWAIT P4, [R6+URZ+0x6028], R5 ;  /* 0x00602805060075a7 */ /* 0x000e64000808017f */
[----:B-1----:R-:W-:Y:S05]  /*ab80*/  @!P4 BRA `(.L_x_90) ;  /* 0x000000080050c947 */ /* 0x002fea0003800000 */
.L_x_110:
[----:B-1----:R-:W-:-:S04]  /*ab90*/  @P2 IMAD.MOV.U32 R5, RZ, RZ, 0x1000 ;  /* 0x00001000ff052424 */ /* 0x002fc800078e00ff */
[----:B------:R1:W-:Y:S02]  /*aba0*/  @P2 SYNCS.ARRIVE.TRANS64 RZ, [R6+URZ+0x6000], R5 ;  /* 0x0060000506ff29a7 */ /* 0x0003e4000800003f */
[----:B-1----:R-:W-:-:S04]  /*abb0*/  PRMT R5, R0, 0x9910, RZ ;  /* 0x0000991000057816 */ /* 0x002fc800000000ff */
[----:B------:R-:W-:-:S13]  /*abc0*/  ISETP.NE.AND P4, PT, R5, 0x2, PT ;  /* 0x000000020500780c */ /* 0x000fda0003f85270 */
[----:B------:R-:W-:Y:S05]  /*abd0*/  @P4 BRA `(.L_x_91) ;  /* 0x0000000000044947 */ /* 0x000fea0003800000 */
[----:B------:R-:W-:Y:S01]  /*abe0*/  BPT.TRAP 0x1 ;  /* 0x000000040000795c */ /* 0x000fe20000300000 */
.L_x_91:
[----:B------:R-:W-:Y:S05]  /*abf0*/  @P0 BRA `(.L_x_92) ;  /* 0x0000000000040947 */ /* 0x000fea0003800000 */
[----:B------:R-:W-:Y:S01]  /*ac00*/  BPT.TRAP 0x1 ;  /* 0x000000040000795c */ /* 0x000fe20000300000 */
.L_x_92:
[----:B------:R-:W-:Y:S01]  /*ac10*/  IMAD R7, R2, 0x1000, R7 ;  /* 0x0000100002077824 */ /* 0x000fe200078e0207 */
[----:B------:R-:W-:Y:S01]  /*ac20*/  R2UR UR17, R6 ;  /* 0x00000000061172ca */ /* 0x000fe200000e0000 */
[----:B------:R-:W-:Y:S01]  /*ac30*/  ULDC.64 UR4, c[0x0][0x198] ;  /* 0x0000660000047ab9 */ /* 0x000fe20000000a00 */
[----:B------:R-:W-:Y:S01]  /*ac40*/  R2UR UR19, R8 ;  /* 0x00000000081372ca */ /* 0x000fe200000e0000 */
[----:B------:R-:W-:Y:S01]  /*ac50*/  UIADD3 UR4, UP0, UR4, 0x1f0, URZ ;  /* 0x000001f004047890 */ /* 0x000fe2000ff1e03f */
[----:B------:R-:W-:Y:S01]  /*ac60*/  R2UR UR16, R7 ;  /* 0x00000000071072ca */ /* 0x000fe200000e0000 */
[----:B------:R-:W-:Y:S01]  /*ac70*/  UMOV UR8, 0x0 ;  /* 0x0000000000087882 */ /* 0x000fe20000000000 */
[----:B------:R-:W-:Y:S01]  /*ac80*/  UMOV UR9, 0x10000000 ;  /* 0x1000000000097882 */ /* 0x000fe20000000000 */
[----:B------:R-:W-:Y:S01]  /*ac90*/  UIADD3.X UR5, URZ, UR5, URZ, UP0, !UPT ;  /* 0x000000053f057290 */ /* 0x000fe200087fe43f */
[----:B------:R-:W-:Y:S01]  /*aca0*/  IADD3 R5, R2, 0x1, RZ ;  /* 0x0000000102057810 */ /* 0x000fe20007ffe0ff */
[----:B------:R-:W-:-:S03]  /*acb0*/  UMOV UR18, URZ ;  /* 0x0000003f00127c82 */ /* 0x000fc60008000000 */
[----:B------:R-:W-:Y:S01]  /*acc0*/  ISETP.NE.AND P4, PT, R5, 0x5, PT ;  /* 0x000000050500780c */ /* 0x000fe20003f85270 */
[----:B------:R-:W-:Y:S02]  /*acd0*/  UIADD3 UR17, UR17, 0x6000, URZ ;  /* 0x0000600011117890 */ /* 0x000fe4000fffe03f */
[----:B------:R-:W-:Y:S01]  /*ace0*/  USHF.L.U32 UR19, UR19, 0x7, URZ ;  /* 0x0000000713137899 */ /* 0x000fe2000800063f */
[----:B------:R-:W-:Y:S01]  /*acf0*/  SEL R2, RZ, 0x1, P4 ;  /* 0x00000001ff027807 */ /* 0x000fe20002000000 */
[----:B------:R-:W-:-:S03]  /*ad00*/  UIADD3 UR16, UR16, 0x1000, URZ ;  /* 0x0000100010107890 */ /* 0x000fc6000fffe03f */
[----:B------:R-:W-:Y:S02]  /*ad10*/  LOP3.LUT R3, R3, R2, RZ, 0x3c, !PT ;  /* 0x0000000203037212 */ /* 0x000fe400078e3cff */
[----:B------:R-:W-:-:S04]  /*ad20*/  SEL R2, R5, RZ, P4 ;  /* 0x000000ff05027207 */ /* 0x000fc80002000000 */
[----:B------:R1:W-:Y:S02]  /*ad30*/  UTMALDG.4D [UR16], [UR4], desc[UR8] ;  /* 0x00000810040075b4 */ /* 0x0003e40008019000 */
[----:B-1----:R-:W-:Y:S01]  /*ad40*/  NOP ;  /* 0x0000000000007918 */ /* 0x002fe20000000000 */
.L_x_89:
[----:B------:R-:W-:Y:S05]  /*ad50*/  BSYNC B1 ;  /* 0x0000000000017941 */ /* 0x000fea0003800000 */
.L_x_88:
[----:B------:R-:W-:Y:S01]  /*ad60*/  ISETP.LT.OR P4, PT, R4, 0x4, !P3 ;  /* 0x000000040400780c */ /* 0x000fe20005f81670 */
[----:B------:R-:W-:-:S12]  /*ad70*/  BSSY B1, `(.L_x_93) ;  /* 0x0000026000017945 */ /* 0x000fd80003800000 */
[----:B------:R-:W-:Y:S05]  /*ad80*/  @P4 BRA `(.L_x_94) ;  /* 0x0000000000904947 */ /* 0x000fea0003800000 */
[----:B------:R-:W1:Y:S01]  /*ad90*/  S2R R6, SR_CgaCtaId ;  /* 0x0000000000067919 */ /* 0x000e620000008800 */
[----:B------:R-:W-:Y:S02]  /*ada0*/  MOV R5, 0x400 ;  /* 0x0000040000057802 */ /* 0x000fe40000000f00 */
[----:B------:R-:W-:Y:S02]  /*adb0*/  SHF.L.U32 R7, R3, 0x1f, RZ ;  /* 0x0000001f03077819 */ /* 0x000fe400000006ff */
[----:B-1----:R-:W-:-:S05]  /*adc0*/  LEA R5, R6, R5, 0x18 ;  /* 0x0000000506057211 */ /* 0x002fca00078ec0ff */
[----:B------:R-:W-:-:S04]  /*add0*/  IMAD R6, R2, 0x8, R5 ;  /* 0x0000000802067824 */ /* 0x000fc800078e0205 */
[----:B------:R-:W1:Y:S02]  /*ade0*/  SYNCS.PHASECHK.TRANS64.TRYWAIT P4, [R6+URZ+0x6028], R7 ;  /* 0x00602807060075a7 */ /* 0x000e64000808017f */
[----:B-1----:R-:W-:Y:S05]  /*adf0*/  @!P4 BRA `(.L_x_95) ;  /* 0x0000000400c8c947 */ /* 0x002fea0003800000 */
.L_x_111:
[----:B-1----:R-:W-:-:S04]  /*ae00*/  @P1 IMAD.MOV.U32 R7, RZ, RZ, 0x1000 ;  /* 0x00001000ff071424 */ /* 0x002fc800078e00ff */
[----:B------:R1:W-:Y:S02]  /*ae10*/  @P1 SYNCS.ARRIVE.TRANS64 RZ, [R6+URZ+0x6000], R7 ;  /* 0x0060000706ff19a7 */ /* 0x0003e4000800003f */
[----:B-1----:R-:W-:-:S04]  /*ae20*/  PRMT R7, R0, 0x9910, RZ ;  /* 0x0000991000077816 */ /* 0x002fc800000000ff */
[----:B------:R-:W-:-:S13]  /*ae30*/  ISETP.NE.AND P4, PT, R7, 0x2, PT ;  /* 0x000000020700780c */ /* 0x000fda0003f85270 */
[----:B------:R-:W-:Y:S05]  /*ae40*/  @P4 BRA `(.L_x_96) ;  /* 0x0000000000044947 */ /* 0x000fea0003800000 */
[----:B------:R-:W-:Y:S01]  /*ae50*/  BPT.TRAP 0x1 ;  /* 0x000000040000795c */ /* 0x000fe20000300000 */
.L_x_96:
[----:B------:R-:W-:Y:S05]  /*ae60*/  @P0 BRA `(.L_x_97) ;  /* 0x0000000000040947 */ /* 0x000fea0003800000 */
[----:B------:R-:W-:Y:S01]  /*ae70*/  BPT.TRAP 0x1 ;  /* 0x000000040000795c */ /* 0x000fe20000300000 */
.L_x_97:
[----:B------:R-:W-:Y:S01]  /*ae80*/  LEA R5, R2, R5, 0xc ;  /* 0x0000000502057211 */ /* 0x000fe200078e60ff */
[----:B------:R-:W-:Y:S01]  /*ae90*/  ULDC.64 UR4, c[0x0][0x198] ;  /* 0x0000660000047ab9 */ /* 0x000fe20000000a00 */
[----:B------:R-:W-:Y:S01]  /*aea0*/  R2UR UR17, R6 ;  /* 0x00000000061172ca */ /* 0x000fe200000e0000 */
[----:B------:R-:W-:Y:S01]  /*aeb0*/  UIADD3 UR4, UP0, UR4, 0x2f0, URZ ;  /* 0x000002f004047890 */ /* 0x000fe2000ff1e03f */
[----:B------:R-:W-:Y:S01]  /*aec0*/  R2UR UR16, R5 ;  /* 0x00000000051072ca */ /* 0x000fe200000e0000 */
[----:B------:R-:W-:Y:S01]  /*aed0*/  UMOV UR8, 0x0 ;  /* 0x0000000000087882 */ /* 0x000fe20000000000 */
[----:B------:R-:W-:Y:S01]  /*aee0*/  R2UR UR19, R8 ;  /* 0x00000000081372ca */ /* 0x000fe200000e0000 */
[----:B------:R-:W-:Y:S01]  /*aef0*/  UIADD3.X UR5, URZ, UR5, URZ, UP0, !UPT ;  /* 0x000000053f057290 */ /* 0x000fe200087fe43f */
[----:B------:R-:W-:Y:S01]  /*af00*/  VIADD R2, R2, 0x1 ;  /* 0x0000000102027836 */ /* 0x000fe20000000000 */
[----:B------:R-:W-:Y:S01]  /*af10*/  UMOV UR9, 0x10000000 ;  /* 0x1000000000097882 */ /* 0x000fe20000000000 */
[----:B------:R-:W-:Y:S01]  /*af20*/  UMOV UR18, URZ ;  /* 0x0000003f00127c82 */ /* 0x000fe20008000000 */
[----:B------:R-:W-:-:S02]  /*af30*/  VIADD R8, R8, 0x1 ;  /* 0x0000000108087836 */ /* 0x000fc40000000000 */
[C---:B------:R-:W-:Y:S02]  /*af40*/  ISETP.NE.AND P4, PT, R2.reuse, 0x5, PT ;  /* 0x000000050200780c */ /* 0x040fe40003f85270 */
[----:B------:R-:W-:Y:S02]  /*af50*/  UIADD3 UR17, UR17, 0x6000, URZ ;  /* 0x0000600011117890 */ /* 0x000fe4000fffe03f */
[----:B------:R-:W-:Y:S01]  /*af60*/  UIADD3 UR16, UR16, 0x1000, URZ ;  /* 0x0000100010107890 */ /* 0x000fe2000fffe03f */
[----:B------:R-:W-:Y:S01]  /*af70*/  SEL R6, RZ, 0x1, P4 ;  /* 0x00000001ff067807 */ /* 0x000fe20002000000 */
[----:B------:R-:W-:Y:S01]  /*af80*/  USHF.L.U32 UR19, UR19, 0x7, URZ ;  /* 0x0000000713137899 */ /* 0x000fe2000800063f */
[----:B------:R-:W-:Y:S02]  /*af90*/  SEL R2, R2, RZ, P4 ;  /* 0x000000ff02027207 */ /* 0x000fe40002000000 */
[----:B------:R-:W-:-:S06]  /*afa0*/  LOP3.LUT R3, R3, R6, RZ, 0x3c, !PT ;  /* 0x0000000603037212 */ /* 0x000fcc00078e3cff */
[----:B------:R1:W-:Y:S02]  /*afb0*/  UTMALDG.4D [UR16], [UR4], desc[UR8] ;  /* 0x00000810040075b4 */ /* 0x0003e40008019000 */
[----:B-1----:R-:W-:Y:S01]  /*afc0*/  NOP ;  /* 0x0000000000007918 */ /* 0x002fe20000000000 */
.L_x_94:
[----:B------:R-:W-:Y:S05]  /*afd0*/  BSYNC B1 ;  /* 0x0000000000017941 */ /* 0x000fea0003800000 */
.L_x_93:
[C---:B------:R-:W-:Y:S02]  /*afe0*/  ISETP.GT.AND P4, PT, R4.reuse, 0x4, PT ;  /* 0x000000040400780c */ /* 0x040fe40003f84270 */
[----:B------:R-:W-:-:S11]  /*aff0*/  IADD3 R4, R4, -0x2, RZ ;  /* 0xfffffffe04047810 */ /* 0x000fd60007ffe0ff */
[----:B------:R-:W-:Y:S05]  /*b000*/  @P4 BRA `(.L_x_98) ;  /* 0xfffffff800bc4947 */ /* 0x000fea000383ffff */
[----:B------:R-:W-:Y:S05]  /*b010*/  BSYNC B0 ;  /* 0x0000000000007941 */ /* 0x000fea0003800000 */
.L_x_87:
[----:B------:R-:W-:Y:S05]  /*b020*/  EXIT ;  /* 0x000000000000794d */ /* 0x000fea0003800000 */
.L_x_15:
[----:B--2---:R-:W-:-:S04]  /*b030*/  IMAD.U32 R5, RZ, RZ, UR6 ;  /* 0x00000006ff057e24 */ /* 0x004fc8000f8e00ff */
[----:B------:R2:W3:Y:S03]  /*b040*/  SYNCS.PHASECHK.TRANS64.TRYWAIT P1, [R5+URZ+0x6050], R2 ;  /* 0x00605002050075a7 */ /* 0x0004e6000802017f */
[----:B---3--:R-:W-:Y:S05]  /*b050*/  @!P1 NANOSLEEP.SYNCS 0x989680 ;  /* 0x009896800000995d */ /* 0x008fea0003900000 */
[----:B------:R-:W3:Y:S02]  /*b060*/  @!P1 SYNCS.PHASECHK.TRANS64 P1, [R5+URZ+0x6050], R2 ;  /* 0x00605002050095a7 */ /* 0x000ee4000802007f */
[----:B---3--:R-:W-:Y:S05]  /*b070*/  @!P1 BRA `(.L_x_15) ;  /* 0xfffffffc00ec9947 */ /* 0x008fea000383ffff */
[----:B------:R-:W-:Y:S05]  /*b080*/  BRA `(.L_x_99) ;  /* 0xffffff5c00407947 */ /* 0x000fea000383ffff */
.L_x_17:
[----:B---3--:R-:W-:-:S04]  /*b090*/  IMAD.U32 R0, RZ, RZ, UR37 ;  /* 0x00000025ff007e24 */ /* 0x008fc8000f8e00ff */
[----:B------:R3:W4:Y:S03]  /*b0a0*/  SYNCS.PHASECHK.TRANS64.TRYWAIT P1, [R0+URZ+0x6000], R7 ;  /* 0x00600007000075a7 */ /* 0x000726000802017f */
[----:B----4-:R-:W-:Y:S05]  /*b0b0*/  @!P1 NANOSLEEP.SYNCS 0x989680 ;  /* 0x009896800000995d */ /* 0x010fea0003900000 */
[----:B------:R-:W4:Y:S02]  /*b0c0*/  @!P1 SYNCS.PHASECHK.TRANS64 P1, [R0+URZ+0x6000], R7 ;  /* 0x00600007000095a7 */ /* 0x000f24000802007f */
[----:B----4-:R-:W-:Y:S05]  /*b0d0*/  @!P1 BRA `(.L_x_17) ;  /* 0xfffffffc00ec9947 */ /* 0x010fea000383ffff */
[----:B------:R-:W-:Y:S05]  /*b0e0*/  BRA `(.L_x_100) ;  /* 0xffffff5c00487947 */ /* 0x000fea000383ffff */
.L_x_18:
[----:B--2---:R-:W-:-:S04]  /*b0f0*/  MOV R5, UR16 ;  /* 0x0000001000057c02 */ /* 0x004fc80008000f00 */
[----:B------:R2:W3:Y:S03]  /*b100*/  SYNCS.PHASECHK.TRANS64.TRYWAIT P1, [R5+URZ+-0x8], R0 ;  /* 0xfffff800050075a7 */ /* 0x0004e6000802017f */
[----:B---3--:R-:W-:Y:S05]  /*b110*/  @!P1 NANOSLEEP.SYNCS 0x989680 ;  /* 0x009896800000995d */ /* 0x008fea0003900000 */
[----:B------:R-:W3:Y:S02]  /*b120*/  @!P1 SYNCS.PHASECHK.TRANS64 P1, [R5+URZ+-0x8], R0 ;  /* 0xfffff800050095a7 */ /* 0x000ee4000802007f */
[----:B---3--:R-:W-:Y:S05]  /*b130*/  @!P1 BRA `(.L_x_18) ;  /* 0xfffffffc00ec9947 */ /* 0x008fea000383ffff */
[----:B------:R-:W-:Y:S05]  /*b140*/  BRA `(.L_x_101) ;  /* 0xffffff5c00447947 */ /* 0x000fea000383ffff */
.L_x_20:
[----:B-1----:R-:W-:-:S04]  /*b150*/  IMAD.U32 R8, RZ, RZ, UR37 ;  /* 0x00000025ff087e24 */ /* 0x002fc8000f8e00ff */
[----:B------:R1:W2:Y:S03]  /*b160*/  SYNCS.PHASECHK.TRANS64.TRYWAIT P1, [R8+URZ+0x6008], R7 ;  /* 0x00600807080075a7 */ /* 0x0002a6000802017f */
[----:B--2---:R-:W-:Y:S05]  /*b170*/  @!P1 NANOSLEEP.SYNCS 0x989680 ;  /* 0x009896800000995d */ /* 0x004fea0003900000 */
[----:B------:R-:W2:Y:S02]  /*b180*/  @!P1 SYNCS.PHASECHK.TRANS64 P1, [R8+URZ+0x6008], R7 ;  /* 0x00600807080095a7 */ /* 0x000ea4000802007f */
[----:B--2---:R-:W-:Y:S05]  /*b190*/  @!P1 BRA `(.L_x_20) ;  /* 0xfffffffc00ec9947 */ /* 0x004fea000383ffff */
[----:B------:R-:W-:Y:S05]  /*b1a0*/  BRA `(.L_x_102) ;  /* 0xffffff8400507947 */ /* 0x000fea000383ffff */
.L_x_25:
[----:B-1----:R-:W-:-:S04]  /*b1b0*/  MOV R5, UR6 ;  /* 0x0000000600057c02 */ /* 0x002fc80008000f00 */
[----:B------:R1:W2:Y:S03]  /*b1c0*/  SYNCS.PHASECHK.TRANS64.TRYWAIT P2, [R5+URZ+0x6000], R4 ;  /* 0x00600004050075a7 */ /* 0x0002a6000804017f */
[----:B--2---:R-:W-:Y:S05]  /*b1d0*/  @!P2 NANOSLEEP.SYNCS 0x989680 ;  /* 0x009896800000a95d */ /* 0x004fea0003900000 */
[----:B------:R-:W2:Y:S02]  /*b1e0*/  @!P2 SYNCS.PHASECHK.TRANS64 P2, [R5+URZ+0x6000], R4 ;  /* 0x006000040500a5a7 */ /* 0x000ea4000804007f */
[----:B--2---:R-:W-:Y:S05]  /*b1f0*/  @!P2 BRA `(.L_x_25) ;  /* 0xfffffffc00eca947 */ /* 0x004fea000383ffff */
[----:B------:R-:W-:Y:S05]  /*b200*/  BRA `(.L_x_103) ;  /* 0xffffff8800687947 */ /* 0x000fea000383ffff */
.L_x_29:
[----:B-1----:R-:W-:-:S04]  /*b210*/  IMAD.U32 R8, RZ, RZ, UR6 ;  /* 0x00000006ff087e24 */ /* 0x002fc8000f8e00ff */
[----:B------:R1:W2:Y:S03]  /*b220*/  SYNCS.PHASECHK.TRANS64.TRYWAIT P2, [R8+URZ+0x6000], R11 ;  /* 0x0060000b080075a7 */ /* 0x0002a6000804017f */
[----:B--2---:R-:W-:Y:S05]  /*b230*/  @!P2 NANOSLEEP.SYNCS 0x989680 ;  /* 0x009896800000a95d */ /* 0x004fea0003900000 */
[----:B------:R-:W2:Y:S02]  /*b240*/  @!P2 SYNCS.PHASECHK.TRANS64 P2, [R8+URZ+0x6000], R11 ;  /* 0x0060000b0800a5a7 */ /* 0x000ea4000804007f */
[----:B--2---:R-:W-:Y:S05]  /*b250*/  @!P2 BRA `(.L_x_29) ;  /* 0xfffffffc00eca947 */ /* 0x004fea000383ffff */
[----:B------:R-:W-:Y:S05]  /*b260*/  BRA `(.L_x_28) ;  /* 0xffffffa800a47947 */ /* 0x000fea000383ffff */
.L_x_37:
[----:B-1----:R-:W-:-:S04]  /*b270*/  MOV R5, UR6 ;  /* 0x0000000600057c02 */ /* 0x002fc80008000f00 */
[----:B------:R1:W2:Y:S03]  /*b280*/  SYNCS.PHASECHK.TRANS64.TRYWAIT P2, [R5+URZ+0x6000], R4 ;  /* 0x00600004050075a7 */ /* 0x0002a6000804017f */
[----:B--2---:R-:W-:Y:S05]  /*b290*/  @!P2 NANOSLEEP.SYNCS 0x989680 ;  /* 0x009896800000a95d */ /* 0x004fea0003900000 */
[----:B------:R-:W2:Y:S02]  /*b2a0*/  @!P2 SYNCS.PHASECHK.TRANS64 P2, [R5+URZ+0x6000], R4 ;  /* 0x006000040500a5a7 */ /* 0x000ea4000804007f */
[----:B--2---:R-:W-:Y:S05]  /*b2b0*/  @!P2 BRA `(.L_x_37) ;  /* 0xfffffffc00eca947 */ /* 0x004fea000383ffff */
[----:B------:R-:W-:Y:S05]  /*b2c0*/  BRA `(.L_x_104) ;  /* 0xffffffac00fc7947 */ /* 0x000fea000383ffff */
.L_x_41:
[----:B-1----:R-:W-:-:S04]  /*b2d0*/  IMAD.U32 R8, RZ, RZ, UR6 ;  /* 0x00000006ff087e24 */ /* 0x002fc8000f8e00ff */
[----:B------:R1:W2:Y:S03]  /*b2e0*/  SYNCS.PHASECHK.TRANS64.TRYWAIT P2, [R8+URZ+0x6000], R77 ;  /* 0x0060004d080075a7 */ /* 0x0002a6000804017f */
[----:B--2---:R-:W-:Y:S05]  /*b2f0*/  @!P2 NANOSLEEP.SYNCS 0x989680 ;  /* 0x009896800000a95d */ /* 0x004fea0003900000 */
[----:B------:R-:W2:Y:S02]  /*b300*/  @!P2 SYNCS.PHASECHK.TRANS64 P2, [R8+URZ+0x6000], R77 ;  /* 0x0060004d0800a5a7 */ /* 0x000ea4000804007f */
[----:B--2---:R-:W-:Y:S05]  /*b310*/  @!P2 BRA `(.L_x_41) ;  /* 0xfffffffc00eca947 */ /* 0x004fea000383ffff */
[----:B------:R-:W-:Y:S05]  /*b320*/  BRA `(.L_x_40) ;  /* 0xffffffd800647947 */ /* 0x000fea000383ffff */
.L_x_57:
[----:B-1----:R-:W-:-:S04]  /*b330*/  MOV R3, UR16 ;  /* 0x0000001000037c02 */ /* 0x002fc80008000f00 */
[----:B------:R1:W2:Y:S03]  /*b340*/  SYNCS.PHASECHK.TRANS64.TRYWAIT P0, [R3+URZ+0x8], R0 ;  /* 0x00000800030075a7 */ /* 0x0002a6000800017f */
[----:B--2---:R-:W-:Y:S05]  /*b350*/  @!P0 NANOSLEEP.SYNCS 0x989680 ;  /* 0x009896800000895d */ /* 0x004fea0003900000 */
[----:B------:R-:W2:Y:S02]  /*b360*/  @!P0 SYNCS.PHASECHK.TRANS64 P0, [R3+URZ+0x8], R0 ;  /* 0x00000800030085a7 */ /* 0x000ea4000800007f */
[----:B--2---:R-:W-:Y:S05]  /*b370*/  @!P0 BRA `(.L_x_57) ;  /* 0xfffffffc00ec8947 */ /* 0x004fea000383ffff */
[----:B------:R-:W-:Y:S05]  /*b380*/  BRA `(.L_x_105) ;  /* 0xffffffe000d07947 */ /* 0x000fea000383ffff */
.L_x_69:
[----:B--2---:R2:W4:Y:S02]  /*b390*/  SYNCS.PHASECHK.TRANS64.TRYWAIT P0, [R4+URZ+0x6060], R3 ;  /* 0x00606003040075a7 */ /* 0x004524000800017f */
[----:B----4-:R-:W-:Y:S05]  /*b3a0*/  @!P0 NANOSLEEP.SYNCS 0x989680 ;  /* 0x009896800000895d */ /* 0x010fea0003900000 */
[----:B------:R-:W4:Y:S02]  /*b3b0*/  @!P0 SYNCS.PHASECHK.TRANS64 P0, [R4+URZ+0x6060], R3 ;  /* 0x00606003040085a7 */ /* 0x000f24000800007f */
[----:B----4-:R-:W-:Y:S05]  /*b3c0*/  @!P0 BRA `(.L_x_69) ;  /* 0xfffffffc00f08947 */ /* 0x010fea000383ffff */
[----:B------:R-:W-:Y:S05]  /*b3d0*/  BRA `(.L_x_106) ;  /* 0xffffffec005c7947 */ /* 0x000fea000383ffff */
.L_x_74:
[----:B-1----:R1:W2:Y:S02]  /*b3e0*/  SYNCS.PHASECHK.TRANS64.TRYWAIT P0, [R5+URZ+0x6028], R2 ;  /* 0x00602802050075a7 */ /* 0x0022a4000800017f */
[----:B--2---:R-:W-:Y:S05]  /*b3f0*/  @!P0 NANOSLEEP.SYNCS 0x989680 ;  /* 0x009896800000895d */ /* 0x004fea0003900000 */
[----:B------:R-:W2:Y:S02]  /*b400*/  @!P0 SYNCS.PHASECHK.TRANS64 P0, [R5+URZ+0x6028], R2 ;  /* 0x00602802050085a7 */ /* 0x000ea4000800007f */
[----:B--2---:R-:W-:Y:S05]  /*b410*/  @!P0 BRA `(.L_x_74) ;  /* 0xfffffffc00f08947 */ /* 0x004fea000383ffff */
[----:B------:R-:W-:Y:S05]  /*b420*/  BRA `(.L_x_107) ;  /* 0xffffffec00e07947 */ /* 0x000fea000383ffff */
.L_x_79:
[----:B-1----:R1:W2:Y:S02]  /*b430*/  SYNCS.PHASECHK.TRANS64.TRYWAIT P0, [R5+URZ+0x6060], R6 ;  /* 0x00606006050075a7 */ /* 0x0022a4000800017f */
[----:B--2---:R-:W-:Y:S05]  /*b440*/  @!P0 NANOSLEEP.SYNCS 0x989680 ;  /* 0x009896800000895d */ /* 0x004fea0003900000 */
[----:B------:R-:W2:Y:S02]  /*b450*/  @!P0 SYNCS.PHASECHK.TRANS64 P0, [R5+URZ+0x6060], R6 ;  /* 0x00606006050085a7 */ /* 0x000ea4000800007f */
[----:B--2---:R-:W-:Y:S05]  /*b460*/  @!P0 BRA `(.L_x_79) ;  /* 0xfffffffc00f08947 */ /* 0x004fea000383ffff */
[----:B------:R-:W-:Y:S05]  /*b470*/  BRA `(.L_x_108) ;  /* 0xfffffff0005c7947 */ /* 0x000fea000383ffff */
.L_x_84:
[----:B-1----:R1:W2:Y:S02]  /*b480*/  SYNCS.PHASECHK.TRANS64.TRYWAIT P0, [R4+URZ+0x6028], R7 ;  /* 0x00602807040075a7 */ /* 0x0022a4000800017f */
[----:B--2---:R-:W-:Y:S05]  /*b490*/  @!P0 NANOSLEEP.SYNCS 0x989680 ;  /* 0x009896800000895d */ /* 0x004fea0003900000 */
[----:B------:R-:W2:Y:S02]  /*b4a0*/  @!P0 SYNCS.PHASECHK.TRANS64 P0, [R4+URZ+0x6028], R7 ;  /* 0x00602807040085a7 */ /* 0x000ea4000800007f */
[----:B--2---:R-:W-:Y:S05]  /*b4b0*/  @!P0 BRA `(.L_x_84) ;  /* 0xfffffffc00f08947 */ /* 0x004fea000383ffff */
[----:B------:R-:W-:Y:S05]  /*b4c0*/  BRA `(.L_x_109) ;  /* 0xfffffff000e47947 */ /* 0x000fea000383ffff */
.L_x_90:
[----:B-1----:R1:W2:Y:S02]  /*b4d0*/  SYNCS.PHASECHK.TRANS64.TRYWAIT P4, [R6+URZ+0x6028], R5 ;  /* 0x00602805060075a7 */ /* 0x0022a4000808017f */
[----:B--2---:R-:W-:Y:S05]  /*b4e0*/  @!P4 NANOSLEEP.SYNCS 0x989680 ;  /* 0x009896800000c95d */ /* 0x004fea0003900000 */
[----:B------:R-:W2:Y:S02]  /*b4f0*/  @!P4 SYNCS.PHASECHK.TRANS64 P4, [R6+URZ+0x6028], R5 ;  /* 0x006028050600c5a7 */ /* 0x000ea4000808007f */
[----:B--2---:R-:W-:Y:S05]  /*b500*/  @!P4 BRA `(.L_x_90) ;  /* 0xfffffffc00f0c947 */ /* 0x004fea000383ffff */
[----:B------:R-:W-:Y:S05]  /*b510*/  BRA `(.L_x_110) ;  /* 0xfffffff4009c7947 */ /* 0x000fea000383ffff */
.L_x_95:
[----:B-1----:R1:W2:Y:S02]  /*b520*/  SYNCS.PHASECHK.TRANS64.TRYWAIT P4, [R6+URZ+0x6028], R7 ;  /* 0x00602807060075a7 */ /* 0x0022a4000808017f */
[----:B--2---:R-:W-:Y:S05]  /*b530*/  @!P4 NANOSLEEP.SYNCS 0x989680 ;  /* 0x009896800000c95d */ /* 0x004fea0003900000 */
[----:B------:R-:W2:Y:S02]  /*b540*/  @!P4 SYNCS.PHASECHK.TRANS64 P4, [R6+URZ+0x6028], R7 ;  /* 0x006028070600c5a7 */ /* 0x000ea4000808007f */
[----:B--2---:R-:W-:Y:S05]  /*b550*/  @!P4 BRA `(.L_x_95) ;  /* 0xfffffffc00f0c947 */ /* 0x004fea000383ffff */
[----:B------:R-:W-:Y:S05]  /*b560*/  BRA `(.L_x_111) ;  /* 0xfffffff800247947 */ /* 0x000fea000383ffff */
        .weak           $__internal_0_$__cuda_sm20_rcp_rn_f32_slowpath
        .type           $__internal_0_$__cuda_sm20_rcp_rn_f32_slowpath,@function
        .size           $__internal_0_$__cuda_sm20_rcp_rn_f32_slowpath,(.L_x_117 - $__internal_0_$__cuda_sm20_rcp_rn_f32_slowpath)
$__internal_0_$__cuda_sm20_rcp_rn_f32_slowpath:
[----:B------:R-:W-:Y:S01]  /*b570*/  IMAD.SHL.U32 R0, R2, 0x2, RZ ;  /* 0x0000000202007824 */ /* 0x000fe200078e00ff */
[----:B------:R-:W-:Y:S04]  /*b580*/  BSSY B2, `(.L_x_112) ;  /* 0x0000030000027945 */ /* 0x000fe80003800000 */
[----:B------:R-:W-:-:S04]  /*b590*/  SHF.R.U32.HI R18, RZ, 0x18, R0 ;  /* 0x00000018ff127819 */ /* 0x000fc80000011600 */
[----:B------:R-:W-:-:S13]  /*b5a0*/  ISETP.NE.U32.AND P0, PT, R18, RZ, PT ;  /* 0x000000ff1200720c */ /* 0x000fda0003f05070 */
[----:B------:R-:W-:Y:S05]  /*b5b0*/  @P0 BRA `(.L_x_113) ;  /* 0x0000000000280947 */ /* 0x000fea0003800000 */
[----:B------:R-:W-:-:S04]  /*b5c0*/  SHF.L.U32 R0, R2, 0x1, RZ ;  /* 0x0000000102007819 */ /* 0x000fc800000006ff */
[----:B------:R-:W-:-:S13]  /*b5d0*/  ISETP.NE.AND P0, PT, R0, RZ, PT ;  /* 0x000000ff0000720c */ /* 0x000fda0003f05270 */
[----:B------:R-:W-:Y:S01]  /*b5e0*/  @P0 FFMA R10, R2, 1.84467440737095516160e+19, RZ ;  /* 0x5f800000020a0823 */ /* 0x000fe200000000ff */
[----:B------:R-:W-:Y:S08]  /*b5f0*/  @!P0 MUFU.RCP R3, R2 ;  /* 0x0000000200038308 */ /* 0x000ff00000001000 */
[----:B------:R-:W1:Y:S02]  /*b600*/  @P0 MUFU.RCP R13, R10 ;  /* 0x0000000a000d0308 */ /* 0x000e640000001000 */
[----:B-1----:R-:W-:-:S04]  /*b610*/  @P0 FFMA R0, R10, R13, -1 ;  /* 0xbf8000000a000423 */ /* 0x002fc8000000000d */
[----:B------:R-:W-:-:S04]  /*b620*/  @P0 FADD.FTZ R0, -R0, -RZ ;  /* 0x800000ff00000221 */ /* 0x000fc80000010100 */
[----:B------:R-:W-:-:S04]  /*b630*/  @P0 FFMA R0, R13, R0, R13 ;  /* 0x000000000d000223 */ /* 0x000fc8000000000d */
[----:B------:R-:W-:Y:S01]  /*b640*/  @P0 FFMA R3, R0, 1.84467440737095516160e+19, RZ ;  /* 0x5f80000000030823 */ /* 0x000fe200000000ff */
[----:B------:R-:W-:Y:S06]  /*b650*/  BRA `(.L_x_114) ;  /* 0x0000000000887947 */ /* 0x000fec0003800000 */
.L_x_113:
[----:B------:R-:W-:-:S05]  /*b660*/  VIADD R19, R18, 0xffffff03 ;  /* 0xffffff0312137836 */ /* 0x000fca0000000000 */
[----:B------:R-:W-:-:S13]  /*b670*/  ISETP.GT.U32.AND P0, PT, R19, 0x1, PT ;  /* 0x000000011300780c */ /* 0x000fda0003f04070 */
[----:B------:R-:W-:Y:S05]  /*b680*/  @P0 BRA `(.L_x_115) ;  /* 0x0000000000780947 */ /* 0x000fea0003800000 */
[----:B------:R-:W-:Y:S02]  /*b690*/  LOP3.LUT R0, R2, 0x7fffff, RZ, 0xc0, !PT ;  /* 0x007fffff02007812 */ /* 0x000fe400078ec0ff */
[----:B------:R-:W-:Y:S02]  /*b6a0*/  MOV R14, 0x3 ;  /* 0x00000003000e7802 */ /* 0x000fe40000000f00 */
[----:B------:R-:W-:Y:S02]  /*b6b0*/  LOP3.LUT R0, R0, 0x3f800000, RZ, 0xfc, !PT ;  /* 0x3f80000000007812 */ /* 0x000fe400078efcff */
[----:B------:R-:W-:Y:S02]  /*b6c0*/  SHF.L.U32 R14, R14, R19, RZ ;  /* 0x000000130e0e7219 */ /* 0x000fe400000006ff */
[----:B------:R-:W1:Y:S02]  /*b6d0*/  MUFU.RCP R3, R0 ;  /* 0x0000000000037308 */ /* 0x000e640000001000 */
[----:B-1----:R-:W-:-:S04]  /*b6e0*/  FFMA R10, R0, R3, -1 ;  /* 0xbf800000000a7423 */ /* 0x002fc80000000003 */
[----:B------:R-:W-:-:S04]  /*b6f0*/  FADD.FTZ R10, -R10, -RZ ;  /* 0x800000ff0a0a7221 */ /* 0x000fc80000010100 */
[CCC-:B------:R-:W-:Y:S01]  /*b700*/  FFMA.RM R12, R3.reuse, R10.reuse, R3.reuse ;  /* 0x0000000a030c7223 */ /* 0x1c0fe20000004003 */
[----:B------:R-:W-:-:S04]  /*b710*/  FFMA.RP R13, R3, R10, R3 ;  /* 0x0000000a030d7223 */ /* 0x000fc80000008003 */
[C---:B------:R-:W-:Y:S02]  /*b720*/  LOP3.LUT R3, R12.reuse, 0x7fffff, RZ, 0xc0, !PT ;  /* 0x007fffff0c037812 */ /* 0x040fe400078ec0ff */
[----:B------:R-:W-:Y:S02]  /*b730*/  FSETP.NEU.FTZ.AND P0, PT, R12, R13, PT ;  /* 0x0000000d0c00720b */ /* 0x000fe40003f1d000 */
[----:B------:R-:W-:Y:S02]  /*b740*/  LOP3.LUT R3, R3, 0x800000, RZ, 0xfc, !PT ;  /* 0x0080000003037812 */ /* 0x000fe400078efcff */
[----:B------:R-:W-:Y:S02]  /*b750*/  SEL R10, RZ, 0xffffffff, !P0 ;  /* 0xffffffffff0a7807 */ /* 0x000fe40004000000 */
[----:B------:R-:W-:-:S03]  /*b760*/  LOP3.LUT R14, R14, R3, RZ, 0xc0, !PT ;  /* 0x000000030e0e7212 */ /* 0x000fc600078ec0ff */
[----:B------:R-:W-:Y:S01]  /*b770*/  IMAD.MOV R10, RZ, RZ, -R10 ;  /* 0x000000ffff0a7224 */ /* 0x000fe200078e0a0a */
[----:B------:R-:W-:-:S04]  /*b780*/  SHF.R.U32.HI R14, RZ, R19, R14 ;  /* 0x00000013ff0e7219 */ /* 0x000fc8000001160e */
[----:B------:R-:W-:Y:S02]  /*b790*/  LOP3.LUT P1, RZ, R10, R19, R3, 0xf8, !PT ;  /* 0x000000130aff7212 */ /* 0x000fe4000782f803 */
[C---:B------:R-:W-:Y:S02]  /*b7a0*/  LOP3.LUT P0, RZ, R14.reuse, 0x1, RZ, 0xc0, !PT ;  /* 0x000000010eff7812 */ /* 0x040fe4000780c0ff */
[----:B------:R-:W-:-:S04]  /*b7b0*/  LOP3.LUT P2, RZ, R14, 0x2, RZ, 0xc0, !PT ;  /* 0x000000020eff7812 */ /* 0x000fc8000784c0ff */
[----:B------:R-:W-:Y:S02]  /*b7c0*/  PLOP3.LUT P0, PT, P0, P1, P2, 0xe0, 0x0 ;  /* 0x000000000000781c */ /* 0x000fe40000703c20 */
[----:B------:R-:W-:Y:S02]  /*b7d0*/  LOP3.LUT P1, RZ, R2, 0x7fffff, RZ, 0xc0, !PT ;  /* 0x007fffff02ff7812 */ /* 0x000fe4000782c0ff */
[----:B------:R-:W-:-:S04]  /*b7e0*/  SEL R0, RZ, 0x1, !P0 ;  /* 0x00000001ff007807 */ /* 0x000fc80004000000 */
[----:B------:R-:W-:-:S04]  /*b7f0*/  IADD3 R0, -R0, RZ, RZ ;  /* 0x000000ff00007210 */ /* 0x000fc80007ffe1ff */
[----:B------:R-:W-:Y:S01]  /*b800*/  ISETP.GE.AND P0, PT, R0, RZ, PT ;  /* 0x000000ff0000720c */ /* 0x000fe20003f06270 */
[----:B------:R-:W-:-:S05]  /*b810*/  VIADD R0, R18, 0xffffff04 ;  /* 0xffffff0412007836 */ /* 0x000fca0000000000 */
[----:B------:R-:W-:-:S07]  /*b820*/  SHF.R.U32.HI R3, RZ, R0, R3 ;  /* 0x00000000ff037219 */ /* 0x000fce0000011603 */
[----:B------:R-:W-:-:S05]  /*b830*/  @!P0 IADD3 R3, R3, 0x1, RZ ;  /* 0x0000000103038810 */ /* 0x000fca0007ffe0ff */
[----:B------:R-:W-:-:S05]  /*b840*/  @!P1 IMAD.SHL.U32 R3, R3, 0x2, RZ ;  /* 0x0000000203039824 */ /* 0x000fca00078e00ff */
[----:B------:R-:W-:Y:S01]  /*b850*/  LOP3.LUT R3, R3, 0x80000000, R2, 0xf8, !PT ;  /* 0x8000000003037812 */ /* 0x000fe200078ef802 */
[----:B------:R-:W-:Y:S06]  /*b860*/  BRA `(.L_x_114) ;  /* 0x0000000000047947 */ /* 0x000fec0003800000 */
.L_x_115:
[----:B------:R1:W2:Y:S02]  /*b870*/  MUFU.RCP R3, R2 ;  /* 0x0000000200037308 */ /* 0x0002a40000001000 */
.L_x_114:
[----:B------:R-:W-:Y:S05]  /*b880*/  BSYNC B2 ;  /* 0x0000000000027941 */ /* 0x000fea0003800000 */
.L_x_112:
[----:B--2---:R-:W-:Y:S01]  /*b890*/  MOV R10, R3 ;  /* 0x00000003000a7202 */ /* 0x004fe20000000f00 */
[----:B-1----:R-:W-:Y:S01]  /*b8a0*/  IMAD.MOV.U32 R2, RZ, RZ, R15 ;  /* 0x000000ffff027224 */ /* 0x002fe200078e000f */
[----:B------:R-:W-:-:S04]  /*b8b0*/  MOV R3, 0x0 ;  /* 0x0000000000037802 */ /* 0x000fc80000000f00 */
[----:B------:R-:W-:Y:S05]  /*b8c0*/  RET.REL.NODEC R2 `(_ZN7cutlass13device_kernelINS_4fmha6kernel28FmhaKernelTmaWarpSpecializedINS1_10collective30FmhaMainloopTmaWarpSpecializedINS_10bfloat16_tEffN4cute5tupleIJNS7_1CILi128EEESA_NS9_ILi16EEEEEENS8_IJiNS9_ILi1EEENS8_IJiiEEEEEESF_SF_NS4_14ResidualFusionEJEEENS4_15FmhaFwdEpilogueIS6_fNS8_IJNS9_ILi64EEESB_SA_EEEEENS2_23IndividualTileSchedulerEJEEEEEvNT_6ParamsE) ;  /* 0xffffff4402cc7950 */ /* 0x000fea0003c3ffff */
.L_x_116:
[----:B------:R-:W-:-:S00]  /*b8d0*/  BRA `(.L_x_116) ;  /* 0xfffffffc00fc7947 */ /* 0x000fc0000383ffff */
[----:B------:R-:W-:-:S00]  /*b8e0*/  NOP ;  /* 0x0000000000007918 */ /* 0x000fc00000000000 */
        /* <DEDUP_REMOVED lines=9> */
.L_x_117:


//--------------------- .nv.global.init           --------------------------
	.section	.nv.global.init,"aw",@progbits
.nv.global.init:
	.type		$str$24,@object
	.size		$str$24,($str$25 - $str$24)
$str$24:
        /*0000*/ 	.byte	0x28, 0x61, 0x64, 0x64, 0x72, 0x65, 0x73, 0x73, 0x20, 0x26, 0x20, 0x6d, 0x61, 0x73, 0x6b, 0x29
        /*0010*/ 	.byte	0x20, 0x3d, 0x3d, 0x20, 0x30, 0x00
	.type		$str$25,@object
	.size		$str$25,(__unnamed_1 - $str$25)
$str$25:
        /*0016*/ 	.byte	0x2f, 0x74, 0x6d, 0x70, 0x2f, 0x63, 0x75, 0x74, 0x6c, 0x61, 0x73, 0x73, 0x5f, 0x73, 0x77, 0x65
        /*0026*/ 	.byte	0x65, 0x70, 0x5f, 0x73, 0x72, 0x63, 0x2f, 0x69, 0x6e, 0x63, 0x6c, 0x75, 0x64, 0x65, 0x2f, 0x63
        /*0036*/ 	.byte	0x75, 0x74, 0x65, 0x2f, 0x70, 0x6f, 0x69, 0x6e, 0x74, 0x65, 0x72, 0x5f, 0x66, 0x6c, 0x61, 0x67
        /*0046*/ 	.byte	0x67, 0x65, 0x64, 0x2e, 0x68, 0x70, 0x70, 0x00
	.type		__unnamed_1,@object
	.size		__unnamed_1,(.L_0 - __unnamed_1)
__unnamed_1:
        /*004e*/ 	.byte	0x61, 0x75, 0x74, 0x6f, 0x20, 0x63, 0x75, 0x74, 0x65, 0x3a, 0x3a, 0x61, 0x73, 0x5f, 0x70, 0x6f
        /* <DEDUP_REMOVED lines=27> */
        /*020e*/ 	.byte	0x30, 0x3e, 0x3e, 0x3e, 0x3e, 0x3e, 0x5d, 0x00
.L_0:


//--------------------- .nv.shared._ZN7cutlass13device_kernelINS_4fmha6kernel28FmhaKernelTmaWarpSpecializedINS1_10collective30FmhaMainloopTmaWarpSpecializedINS_10bfloat16_tEffN4cute5tupleIJNS7_1CILi128EEESA_NS9_ILi16EEEEEENS8_IJiNS9_ILi1EEENS8_IJiiEEEEEESF_SF_NS4_14ResidualFusionEJEEENS4_15FmhaFwdEpilogueIS6_fNS8_IJNS9_ILi64EEESB_SA_EEEEENS2_23IndividualTileSchedulerEJEEEEEvNT_6ParamsE --------------------------
	.section	.nv.shared._ZN7cutlass13device_kernelINS_4fmha6kernel28FmhaKernelTmaWarpSpecializedINS1_10collective30FmhaMainloopTmaWarpSpecializedINS_10bfloat16_tEffN4cute5tupleIJNS7_1CILi128EEESA_NS9_ILi16EEEEEENS8_IJiNS9_ILi1EEENS8_IJiiEEEEEESF_SF_NS4_14ResidualFusionEJEEENS4_15FmhaFwdEpilogueIS6_fNS8_IJNS9_ILi64EEESB_SA_EEEEENS2_23IndividualTileSchedulerEJEEEEEvNT_6ParamsE,"aw",@nobits
	.sectionflags	@""
	.align	16
	.zero		1024


//--------------------- .nv.shared.reserved.0     --------------------------
	.section	.nv.shared.reserved.0,"aw",@nobits
	.weak		__nv_reservedSMEM_offset_0_alias
	.size		__nv_reservedSMEM_offset_0_alias, 0, 0
	.other		__nv_reservedSMEM_offset_0_alias,@"STO_CUDA_RESERVED_SHARED STV_DEFAULT"
__nv_reservedSMEM_offset_0_alias:
	.zero		0


//--------------------- .nv.global                --------------------------
	.section	.nv.global,"aw",@nobits
.nv.global:
	.type		_ZN39_INTERNAL_ed136e69_4_k_cu_cf1a6712_30134cute1_E,@object
	.size		_ZN39_INTERNAL_ed136e69_4_k_cu_cf1a6712_30134cute1_E,(_ZN39_INTERNAL_ed136e69_4_k_cu_cf1a6712_30134cuda3std3__45__cpo6cbeginE - _ZN39_INTERNAL_ed136e69_4_k_cu_cf1a6712_30134cute1_E)
_ZN39_INTERNAL_ed136e69_4_k_cu_cf1a6712_30134cute1_E:
	.zero		1
	.type		_ZN39_INTERNAL_ed136e69_4_k_cu_cf1a6712_30134cuda3std3__45__cpo6cbeginE,@object
	.size		_ZN39_INTERNAL_ed136e69_4_k_cu_cf1a6712_30134cuda3std3__45__cpo6cbeginE,(_ZN39_INTERNAL_ed136e69_4_k_cu_cf1a6712_30134cuda3std3__48in_placeE - _ZN39_INTERNAL_ed136e69_4_k_cu_cf1a6712_30134cuda3std3__45__cpo6cbeginE)
_ZN39_INTERNAL_ed136e69_4_k_cu_cf1a6712_30134cuda3std3__45__cpo6cbeginE:
	.zero		1
	.type		_ZN39_INTERNAL_ed136e69_4_k_cu_cf1a6712_30134cuda3std3__48in_placeE,@object
	.size		_ZN39_INTERNAL_ed136e69_4_k_cu_cf1a6712_30134cuda3std3__48in_placeE,(_ZN39_INTERNAL_ed136e69_4_k_cu_cf1a6712_30134cuda3std6ranges3__45__cpo9iter_moveE - _ZN39_INTERNAL_ed136e69_4_k_cu_cf1a6712_30134cuda3std3__48in_placeE)
_ZN39_INTERNAL_ed136e69_4_k_cu_cf1a6712_30134cuda3std3__48in_placeE:
	.zero		1
	.type		_ZN39_INTERNAL_ed136e69_4_k_cu_cf1a6712_30134cuda3std6ranges3__45__cpo9iter_moveE,@object
	.size		_ZN39_INTERNAL_ed136e69_4_k_cu_cf1a6712_30134cuda3std6ranges3__45__cpo9iter_moveE,(_ZN39_INTERNAL_ed136e69_4_k_cu_cf1a6712_30134cuda3std3__45__cpo5beginE - _ZN39_INTERNAL_ed136e69_4_k_cu_cf1a6712_30134cuda3std6ranges3__45__cpo9iter_moveE)
_ZN39_INTERNAL_ed136e69_4_k_cu_cf1a6712_30134cuda3std6ranges3__45__cpo9iter_moveE:
	.zero		1
	.type		_ZN39_INTERNAL_ed136e69_4_k_cu_cf1a6712_30134cuda3std3__45__cpo5beginE,@object
	.size		_ZN39_INTERNAL_ed136e69_4_k_cu_cf1a6712_30134cuda3std3__45__cpo5beginE,(_ZN39_INTERNAL_ed136e69_4_k_cu_cf1a6712_30134cuda3std3__441_GLOBAL__N__ed136e69_4_k_cu_cf1a6712_30136ignoreE - _ZN39_INTERNAL_ed136e69_4_k_cu_cf1a6712_30134cuda3std3__45__cpo5beginE)
_ZN39_INTERNAL_ed136e69_4_k_cu_cf1a6712_30134cuda3std3__45__cpo5beginE:
	.zero		1
	.type		_ZN39_INTERNAL_ed136e69_4_k_cu_cf1a6712_30134cuda3std3__441_GLOBAL__N__ed136e69_4_k_cu_cf1a6712_30136ignoreE,@object
	.size		_ZN39_INTERNAL_ed136e69_4_k_cu_cf1a6712_30134cuda3std3__441_GLOBAL__N__ed136e69_4_k_cu_cf1a6712_30136ignoreE,(_ZN39_INTERNAL_ed136e69_4_k_cu_cf1a6712_30134cute7productE - _ZN39_INTERNAL_ed136e69_4_k_cu_cf1a6712_30134cuda3std3__441_GLOBAL__N__ed136e69_4_k_cu_cf1a6712_30136ignoreE)
_ZN39_INTERNAL_ed136e69_4_k_cu_cf1a6712_30134cuda3std3__441_GLOBAL__N__ed136e69_4_k_cu_cf1a6712_30136ignoreE:
	.zero		1
	.type		_ZN39_INTERNAL_ed136e69_4_k_cu_cf1a6712_30134cute7productE,@object
	.size		_ZN39_INTERNAL_ed136e69_4_k_cu_cf1a6712_30134cute7productE,(_ZN39_INTERNAL_ed136e69_4_k_cu_cf1a6712_30134cuda3std3__45__cpo3endE - _ZN39_INTERNAL_ed136e69_4_k_cu_cf1a6712_30134cute7productE)
_ZN39_INTERNAL_ed136e69_4_k_cu_cf1a6712_30134cute7productE:
	.zero		1
	.type		_ZN39_INTERNAL_ed136e69_4_k_cu_cf1a6712_30134cuda3std3__45__cpo3endE,@object
	.size		_ZN39_INTERNAL_ed136e69_4_k_cu_cf1a6712_30134cuda3std3__45__cpo3endE,(_ZN39_INTERNAL_ed136e69_4_k_cu_cf1a6712_30134cuda3std3__419piecewise_constructE - _ZN39_INTERNAL_ed136e69_4_k_cu_cf1a6712_30134cuda3std3__45__cpo3endE)
_ZN39_INTERNAL_ed136e69_4_k_cu_cf1a6712_30134cuda3std3__45__cpo3endE:
	.zero		1
	.type		_ZN39_INTERNAL_ed136e69_4_k_cu_cf1a6712_30134cuda3std3__419piecewise_constructE,@object
	.size		_ZN39_INTERNAL_ed136e69_4_k_cu_cf1a6712_30134cuda3std3__419piecewise_constructE,(_ZN39_INTERNAL_ed136e69_4_k_cu_cf1a6712_30134cuda3std3__45__cpo4cendE - _ZN39_INTERNAL_ed136e69_4_k_cu_cf1a6712_30134cuda3std3__419piecewise_constructE)
_ZN39_INTERNAL_ed136e69_4_k_cu_cf1a6712_30134cuda3std3__419piecewise_constructE:
	.zero		1
	.type		_ZN39_INTERNAL_ed136e69_4_k_cu_cf1a6712_30134cuda3std3__45__cpo4cendE,@object
	.size		_ZN39_INTERNAL_ed136e69_4_k_cu_cf1a6712_30134cuda3std3__45__cpo4cendE,(_ZN39_INTERNAL_ed136e69_4_k_cu_cf1a6712_30134cuda3std6ranges3__45__cpo4swapE - _ZN39_INTERNAL_ed136e69_4_k_cu_cf1a6712_30134cuda3std3__45__cpo4cendE)
_ZN39_INTERNAL_ed136e69_4_k_cu_cf1a6712_30134cuda3std3__45__cpo4cendE:
	.zero		1
	.type		_ZN39_INTERNAL_ed136e69_4_k_cu_cf1a6712_30134cuda3std6ranges3__45__cpo4swapE,@object
	.size		_ZN39_INTERNAL_ed136e69_4_k_cu_cf1a6712_30134cuda3std6ranges3__45__cpo4swapE,(.L_8 - _ZN39_INTERNAL_ed136e69_4_k_cu_cf1a6712_30134cuda3std6ranges3__45__cpo4swapE)
_ZN39_INTERNAL_ed136e69_4_k_cu_cf1a6712_30134cuda3std6ranges3__45__cpo4swapE:
	.zero		1
.L_8:


//--------------------- .nv.constant0._ZN7cutlass13device_kernelINS_4fmha6kernel28FmhaKernelTmaWarpSpecializedINS1_10collective30FmhaMainloopTmaWarpSpecializedINS_10bfloat16_tEffN4cute5tupleIJNS7_1CILi128EEESA_NS9_ILi16EEEEEENS8_IJiNS9_ILi1EEENS8_IJiiEEEEEESF_SF_NS4_14ResidualFusionEJEEENS4_15FmhaFwdEpilogueIS6_fNS8_IJNS9_ILi64EEESB_SA_EEEEENS2_23IndividualTileSchedulerEJEEEEEvNT_6ParamsE --------------------------
	.section	.nv.constant0._ZN7cutlass13device_kernelINS_4fmha6kernel28FmhaKernelTmaWarpSpecializedINS1_10collective30FmhaMainloopTmaWarpSpecializedINS_10bfloat16_tEffN4cute5tupleIJNS7_1CILi128EEESA_NS9_ILi16EEEEEENS8_IJiNS9_ILi1EEENS8_IJiiEEEEEESF_SF_NS4_14ResidualFusionEJEEENS4_15FmhaFwdEpilogueIS6_fNS8_IJNS9_ILi64EEESB_SA_EEEEENS2_23IndividualTileSchedulerEJEEEEEvNT_6ParamsE,"a",@progbits
	.sectionflags	@""
	.align	4
.nv.constant0._ZN7cutlass13device_kernelINS_4fmha6kernel28FmhaKernelTmaWarpSpecializedINS1_10collective30FmhaMainloopTmaWarpSpecializedINS_10bfloat16_tEffN4cute5tupleIJNS7_1CILi128EEESA_NS9_ILi16EEEEEENS8_IJiNS9_ILi1EEENS8_IJiiEEEEEESF_SF_NS4_14ResidualFusionEJEEENS4_15FmhaFwdEpilogueIS6_fNS8_IJNS9_ILi64EEESB_SA_EEEEENS2_23IndividualTileSchedulerEJEEEEEvNT_6ParamsE:
	.zero		2688


//--------------------- SYMBOLS --------------------------

	.type		.nv.reservedSmem.offset0,@object
	.size		.nv.reservedSmem.offset0,0x4
	.type		__assertfail,@function
